	.target	sm_90a

	.elftype	@"ET_EXEC"


//--------------------- .note.nv.tkinfo           --------------------------
	.section	.note.nv.tkinfo,"",@"SHT_NOTE"
	.sectionflags	@"SHF_NOTE_NV_TKINFO"
	.tkinfo
        /*0018*/ 	.word	0x00000002
        /*0030*/ 	.string	""
        /*0030*/ 	.string	"ptxas"
        /*0030*/ 	.string	"Cuda compilation tools, release 13.0, V13.0.88"
        /*0030*/ 	.string	"Build cuda_13.0.r13.0/compiler.36424714_0"
        /*0030*/ 	.string	"-arch sm_90a -m 64 "



//--------------------- .note.nv.cuinfo           --------------------------
	.section	.note.nv.cuinfo,"",@"SHT_NOTE"
	.sectionflags	@"SHF_NOTE_NV_CUINFO"
        /*0018*/ 	.short	0x0002
        /*001a*/ 	.short	0x005a
        /*001c*/ 	.short	0x0082
	.zero		2


//--------------------- .nv.info                  --------------------------
	.section	.nv.info,"",@"SHT_CUDA_INFO"
	.align	4


	//----- nvinfo : EIATTR_REGCOUNT
	.align		4
        /*0000*/ 	.byte	0x04, 0x2f
        /*0002*/ 	.short	(.L_15 - .L_14)
	.align		4
.L_14:
        /*0004*/ 	.word	index@(_ZN7cutlass13device_kernelINS_4gemm6kernel13GemmUniversalIN4cute5tupleIJiiiiEEENS1_10collective13CollectiveMmaINS1_34MainloopSm90TmaGmmaWarpSpecializedILi14ENS5_IJNS4_1CILi1EEESB_SB_EEENS1_35KernelTmaWarpSpecializedCooperativeEEENS5_IJNSA_ILi256EEESF_NSA_ILi32EEEEEEaNS5_IJlSB_lEEEaSI_NS4_8TiledMMAINS4_8MMA_AtomIJNS4_4SM904GMMA27MMA_64x256x32_S32S8S8_SS_TNEEEENS4_6LayoutINS5_IJNSA_ILi2EEESB_SB_EEENS5_IJSB_NSA_ILi0EEESS_EEEEENS5_IJNS4_10UnderscoreESV_SV_EEEEENS4_13SM90_TMA_LOADENS4_14ComposedLayoutINS4_7SwizzleILi1ELi4ELi3EEENS4_18smem_ptr_flag_bitsILi8EEENSP_INS5_IJNSA_ILi8EEESG_EEENS5_IJSG_SB_EEEEEEEvNS4_8identityESY_S18_vS19_EENS_8epilogue10collective6detail29Sm90TmaWarpSpecializedAdapterINS1C_15DefaultEpilogueIaSI_SI_NS1B_6thread17LinearCombinationIaLi1EiiLNS1G_9ScaleType4KindE0ELNS_15FloatRoundStyleE2EaEENS1_15EpilogueDefaultEEEEEvvEEEEvNT_6ParamsE)
        /*0008*/ 	.word	0x000000a8


	//----- nvinfo : EIATTR_FRAME_SIZE
	.align		4
.L_15:
        /*000c*/ 	.byte	0x04, 0x11
        /*000e*/ 	.short	(.L_17 - .L_16)
	.align		4
.L_16:
        /*0010*/ 	.word	index@(_ZN7cutlass13device_kernelINS_4gemm6kernel13GemmUniversalIN4cute5tupleIJiiiiEEENS1_10collective13CollectiveMmaINS1_34MainloopSm90TmaGmmaWarpSpecializedILi14ENS5_IJNS4_1CILi1EEESB_SB_EEENS1_35KernelTmaWarpSpecializedCooperativeEEENS5_IJNSA_ILi256EEESF_NSA_ILi32EEEEEEaNS5_IJlSB_lEEEaSI_NS4_8TiledMMAINS4_8MMA_AtomIJNS4_4SM904GMMA27MMA_64x256x32_S32S8S8_SS_TNEEEENS4_6LayoutINS5_IJNSA_ILi2EEESB_SB_EEENS5_IJSB_NSA_ILi0EEESS_EEEEENS5_IJNS4_10UnderscoreESV_SV_EEEEENS4_13SM90_TMA_LOADENS4_14ComposedLayoutINS4_7SwizzleILi1ELi4ELi3EEENS4_18smem_ptr_flag_bitsILi8EEENSP_INS5_IJNSA_ILi8EEESG_EEENS5_IJSG_SB_EEEEEEEvNS4_8identityESY_S18_vS19_EENS_8epilogue10collective6detail29Sm90TmaWarpSpecializedAdapterINS1C_15DefaultEpilogueIaSI_SI_NS1B_6thread17LinearCombinationIaLi1EiiLNS1G_9ScaleType4KindE0ELNS_15FloatRoundStyleE2EaEENS1_15EpilogueDefaultEEEEEvvEEEEvNT_6ParamsE)
        /*0014*/ 	.word	0x000002b8


	//----- nvinfo : EIATTR_MIN_STACK_SIZE
	.align		4
.L_17:
        /*0018*/ 	.byte	0x04, 0x12
        /*001a*/ 	.short	(.L_19 - .L_18)
	.align		4
.L_18:
        /*001c*/ 	.word	index@(_ZN7cutlass13device_kernelINS_4gemm6kernel13GemmUniversalIN4cute5tupleIJiiiiEEENS1_10collective13CollectiveMmaINS1_34MainloopSm90TmaGmmaWarpSpecializedILi14ENS5_IJNS4_1CILi1EEESB_SB_EEENS1_35KernelTmaWarpSpecializedCooperativeEEENS5_IJNSA_ILi256EEESF_NSA_ILi32EEEEEEaNS5_IJlSB_lEEEaSI_NS4_8TiledMMAINS4_8MMA_AtomIJNS4_4SM904GMMA27MMA_64x256x32_S32S8S8_SS_TNEEEENS4_6LayoutINS5_IJNSA_ILi2EEESB_SB_EEENS5_IJSB_NSA_ILi0EEESS_EEEEENS5_IJNS4_10UnderscoreESV_SV_EEEEENS4_13SM90_TMA_LOADENS4_14ComposedLayoutINS4_7SwizzleILi1ELi4ELi3EEENS4_18smem_ptr_flag_bitsILi8EEENSP_INS5_IJNSA_ILi8EEESG_EEENS5_IJSG_SB_EEEEEEEvNS4_8identityESY_S18_vS19_EENS_8epilogue10collective6detail29Sm90TmaWarpSpecializedAdapterINS1C_15DefaultEpilogueIaSI_SI_NS1B_6thread17LinearCombinationIaLi1EiiLNS1G_9ScaleType4KindE0ELNS_15FloatRoundStyleE2EaEENS1_15EpilogueDefaultEEEEEvvEEEEvNT_6ParamsE)
        /*0020*/ 	.word	0x000002b8
.L_19:


//--------------------- .nv.compat                --------------------------
	.section	.nv.compat,"",@"SHT_CUDA_COMPAT_INFO"
	.align	4
        /*0000*/ 	.byte	0x02, 0x09, 0x01, 0x00, 0x02, 0x02, 0x04, 0x00, 0x02, 0x05, 0x05, 0x00, 0x03, 0x07, 0x01, 0x01
        /*0010*/ 	.byte	0x02, 0x03, 0x01, 0x00, 0x02, 0x06, 0x01, 0x00, 0x04, 0x0b, 0x08, 0x00, 0x00, 0x00, 0x00, 0x00
        /*0020*/ 	.byte	0x00, 0x00, 0x00, 0x00


//--------------------- .nv.info._ZN7cutlass13device_kernelINS_4gemm6kernel13GemmUniversalIN4cute5tupleIJiiiiEEENS1_10collective13CollectiveMmaINS1_34MainloopSm90TmaGmmaWarpSpecializedILi14ENS5_IJNS4_1CILi1EEESB_SB_EEENS1_35KernelTmaWarpSpecializedCooperativeEEENS5_IJNSA_ILi256EEESF_NSA_ILi32EEEEEEaNS5_IJlSB_lEEEaSI_NS4_8TiledMMAINS4_8MMA_AtomIJNS4_4SM904GMMA27MMA_64x256x32_S32S8S8_SS_TNEEEENS4_6LayoutINS5_IJNSA_ILi2EEESB_SB_EEENS5_IJSB_NSA_ILi0EEESS_EEEEENS5_IJNS4_10UnderscoreESV_SV_EEEEENS4_13SM90_TMA_LOADENS4_14ComposedLayoutINS4_7SwizzleILi1ELi4ELi3EEENS4_18smem_ptr_flag_bitsILi8EEENSP_INS5_IJNSA_ILi8EEESG_EEENS5_IJSG_SB_EEEEEEEvNS4_8identityESY_S18_vS19_EENS_8epilogue10collective6detail29Sm90TmaWarpSpecializedAdapterINS1C_15DefaultEpilogueIaSI_SI_NS1B_6thread17LinearCombinationIaLi1EiiLNS1G_9ScaleType4KindE0ELNS_15FloatRoundStyleE2EaEENS1_15EpilogueDefaultEEEEEvvEEEEvNT_6ParamsE --------------------------
	.section	.nv.info._ZN7cutlass13device_kernelINS_4gemm6kernel13GemmUniversalIN4cute5tupleIJiiiiEEENS1_10collective13CollectiveMmaINS1_34MainloopSm90TmaGmmaWarpSpecializedILi14ENS5_IJNS4_1CILi1EEESB_SB_EEENS1_35KernelTmaWarpSpecializedCooperativeEEENS5_IJNSA_ILi256EEESF_NSA_ILi32EEEEEEaNS5_IJlSB_lEEEaSI_NS4_8TiledMMAINS4_8MMA_AtomIJNS4_4SM904GMMA27MMA_64x256x32_S32S8S8_SS_TNEEEENS4_6LayoutINS5_IJNSA_ILi2EEESB_SB_EEENS5_IJSB_NSA_ILi0EEESS_EEEEENS5_IJNS4_10UnderscoreESV_SV_EEEEENS4_13SM90_TMA_LOADENS4_14ComposedLayoutINS4_7SwizzleILi1ELi4ELi3EEENS4_18smem_ptr_flag_bitsILi8EEENSP_INS5_IJNSA_ILi8EEESG_EEENS5_IJSG_SB_EEEEEEEvNS4_8identityESY_S18_vS19_EENS_8epilogue10collective6detail29Sm90TmaWarpSpecializedAdapterINS1C_15DefaultEpilogueIaSI_SI_NS1B_6thread17LinearCombinationIaLi1EiiLNS1G_9ScaleType4KindE0ELNS_15FloatRoundStyleE2EaEENS1_15EpilogueDefaultEEEEEvvEEEEvNT_6ParamsE,"",@"SHT_CUDA_INFO"
	.sectionflags	@""
	.align	4


	//----- nvinfo : EIATTR_CUDA_API_VERSION
	.align		4
        /*0000*/ 	.byte	0x04, 0x37
        /*0002*/ 	.short	(.L_21 - .L_20)
.L_20:
        /*0004*/ 	.word	0x00000082


	//----- nvinfo : EIATTR_KPARAM_INFO
	.align		4
.L_21:
        /*0008*/ 	.byte	0x04, 0x17
        /*000a*/ 	.short	(.L_23 - .L_22)
.L_22:
        /*000c*/ 	.word	0x00000000
        /*0010*/ 	.short	0x0000
        /*0012*/ 	.short	0x0070
        /*0014*/ 	.byte	0x00, 0xf0, 0x01, 0x10


	//----- nvinfo : EIATTR_SPARSE_MMA_MASK
	.align		4
.L_23:
        /*0018*/ 	.byte	0x03, 0x50
        /*001a*/ 	.short	0x0000


	//----- nvinfo : EIATTR_MAXREG_COUNT
	.align		4
        /*001c*/ 	.byte	0x03, 0x1b
        /*001e*/ 	.short	0x00a8


	//----- nvinfo : EIATTR_NUM_BARRIERS
	.align		4
        /*0020*/ 	.byte	0x02, 0x4c
        /*0022*/ 	.byte	0x01
	.zero		1


	//----- nvinfo : EIATTR_EXTERNS
	.align		4
        /*0024*/ 	.byte	0x04, 0x0f
        /*0026*/ 	.short	(.L_25 - .L_24)


	//   ....[0]....
	.align		4
.L_24:
        /*0028*/ 	.word	index@(__assertfail)


	//----- nvinfo : EIATTR_ANNOTATIONS
	.align		4
.L_25:
        /*002c*/ 	.byte	0x04, 0x55
        /*002e*/ 	.short	(.L_27 - .L_26)


	//   ....[0]....
.L_26:
        /*0030*/ 	.word	0x00000001
        /*0034*/ 	.byte	0x00, 0x08, 0x00, 0x00, 0x01, 0x00, 0x00, 0x00, 0x20, 0x08, 0x00, 0x00, 0x01, 0x00, 0x00, 0x00
        /* <DEDUP_REMOVED lines=250> */
        /*0fe4*/ 	.byte	0x30, 0x18, 0x01, 0x00, 0x01, 0x00, 0x00, 0x00, 0x50, 0x18, 0x01, 0x00


	//----- nvinfo : EIATTR_MERCURY_ISA_VERSION
	.align		4
.L_27:
        /*0ff0*/ 	.byte	0x03, 0x5f
        /*0ff2*/ 	.short	0x0101


	//----- nvinfo : EIATTR_INT_WARP_WIDE_INSTR_OFFSETS
	.align		4
        /*0ff4*/ 	.byte	0x04, 0x31
        /*0ff6*/ 	.short	(.L_29 - .L_28)


	//   ....[0]....
.L_28:
        /*0ff8*/ 	.word	0x00000670


	//   ....[1]....
        /*0ffc*/ 	.word	0x00000680


	//   ....[2]....
        /*1000*/ 	.word	0x00000710


	//----- nvinfo : EIATTR_COOP_GROUP_MASK_REGIDS
	.align		4
.L_29:
        /*1004*/ 	.byte	0x04, 0x29
        /*1006*/ 	.short	(.L_31 - .L_30)


	//   ....[0]....
.L_30:
        /*1008*/ 	.word	0xffffffff


	//   ....[1]....
        /*100c*/ 	.word	0xffffffff


	//   ....[2]....
        /*1010*/ 	.word	0xffffffff


	//   ....[3]....
        /*1014*/ 	.word	0xffffffff


	//   ....[4]....
        /*1018*/ 	.word	0xffffffff


	//----- nvinfo : EIATTR_COOP_GROUP_INSTR_OFFSETS
	.align		4
.L_31:
        /*101c*/ 	.byte	0x04, 0x28
        /*101e*/ 	.short	(.L_33 - .L_32)


	//   ....[0]....
.L_32:
        /*1020*/ 	.word	0x00000070


	//   ....[1]....
        /*1024*/ 	.word	0x00000080


	//   ....[2]....
        /*1028*/ 	.word	0x000001a0


	//   ....[3]....
        /*102c*/ 	.word	0x00000520


	//   ....[4]....
        /*1030*/ 	.word	0x000012e0


	//----- nvinfo : EIATTR_REG_RECONFIG
	.align		4
.L_33:
        /*1034*/ 	.byte	0x01, 0x54
	.zero		2


	//----- nvinfo : EIATTR_SYSCALL_OFFSETS
	.align		4
        /*1038*/ 	.byte	0x04, 0x46
        /*103a*/ 	.short	(.L_35 - .L_34)


	//   ....[0]....
.L_34:
        /*103c*/ 	.word	0x000014a0


	//----- nvinfo : EIATTR_MBARRIER_INSTR_OFFSETS
	.align		4
.L_35:
        /*1040*/ 	.byte	0x04, 0x39
        /*1042*/ 	.short	(.L_37 - .L_36)


	//   ....[0]....
.L_36:
        /*1044*/ 	.word	0x00000340
        /*1048*/ 	.word	0x000000ff
        /*104c*/ 	.word	0x00000000
        /*1050*/ 	.short	0x0100
        /*1052*/ 	.byte	0x08
	.zero		1


	//   ....[1]....
        /*1054*/ 	.word	0x00000350
        /*1058*/ 	.word	0x000000ff
        /*105c*/ 	.word	0x00000070
        /*1060*/ 	.short	0x0100
        /*1062*/ 	.byte	0x08
	.zero		1


	//   ....[2]....
        /*1064*/ 	.word	0x00000360
        /*1068*/ 	.word	0x000000ff
        /*106c*/ 	.word	0x00000008
        /*1070*/ 	.short	0x0100
        /*1072*/ 	.byte	0x08
	.zero		1


	//   ....[3]....
        /*1074*/ 	.word	0x00000370
        /*1078*/ 	.word	0x000000ff
        /*107c*/ 	.word	0x00000078
        /*1080*/ 	.short	0x0100
        /*1082*/ 	.byte	0x08
	.zero		1


	//   ....[4]....
        /*1084*/ 	.word	0x00000380
        /*1088*/ 	.word	0x000000ff
        /*108c*/ 	.word	0x00000010
        /*1090*/ 	.short	0x0100
        /*1092*/ 	.byte	0x08
	.zero		1


	//   ....[5]....
        /*1094*/ 	.word	0x00000390
        /*1098*/ 	.word	0x000000ff
        /*109c*/ 	.word	0x00000080
        /*10a0*/ 	.short	0x0100
        /*10a2*/ 	.byte	0x08
	.zero		1


	//   ....[6]....
        /*10a4*/ 	.word	0x000003a0
        /*10a8*/ 	.word	0x000000ff
        /*10ac*/ 	.word	0x00000018
        /*10b0*/ 	.short	0x0100
        /*10b2*/ 	.byte	0x08
	.zero		1


	//   ....[7]....
        /*10b4*/ 	.word	0x000003b0
        /*10b8*/ 	.word	0x000000ff
        /*10bc*/ 	.word	0x00000088
        /*10c0*/ 	.short	0x0100
        /*10c2*/ 	.byte	0x08
	.zero		1


	//   ....[8]....
        /*10c4*/ 	.word	0x000003c0
        /*10c8*/ 	.word	0x000000ff
        /*10cc*/ 	.word	0x00000020
        /*10d0*/ 	.short	0x0100
        /*10d2*/ 	.byte	0x08
	.zero		1


	//   ....[9]....
        /*10d4*/ 	.word	0x000003d0
        /*10d8*/ 	.word	0x000000ff
        /*10dc*/ 	.word	0x00000090
        /*10e0*/ 	.short	0x0100
        /*10e2*/ 	.byte	0x08
	.zero		1


	//   ....[10]....
        /*10e4*/ 	.word	0x000003e0
        /*10e8*/ 	.word	0x000000ff
        /*10ec*/ 	.word	0x00000028
        /*10f0*/ 	.short	0x0100
        /*10f2*/ 	.byte	0x08
	.zero		1


	//   ....[11]....
        /*10f4*/ 	.word	0x000003f0
        /*10f8*/ 	.word	0x000000ff
        /*10fc*/ 	.word	0x00000098
        /*1100*/ 	.short	0x0100
        /*1102*/ 	.byte	0x08
	.zero		1


	//   ....[12]....
        /*1104*/ 	.word	0x00000400
        /*1108*/ 	.word	0x000000ff
        /*110c*/ 	.word	0x00000030
        /*1110*/ 	.short	0x0100
        /*1112*/ 	.byte	0x08
	.zero		1


	//   ....[13]....
        /*1114*/ 	.word	0x00000410
        /*1118*/ 	.word	0x000000ff
        /*111c*/ 	.word	0x000000a0
        /*1120*/ 	.short	0x0100
        /*1122*/ 	.byte	0x08
	.zero		1


	//   ....[14]....
        /*1124*/ 	.word	0x00000420
        /*1128*/ 	.word	0x000000ff
        /*112c*/ 	.word	0x00000038
        /*1130*/ 	.short	0x0100
        /*1132*/ 	.byte	0x08
	.zero		1


	//   ....[15]....
        /*1134*/ 	.word	0x00000430
        /*1138*/ 	.word	0x000000ff
        /*113c*/ 	.word	0x000000a8
        /*1140*/ 	.short	0x0100
        /*1142*/ 	.byte	0x08
	.zero		1


	//   ....[16]....
        /*1144*/ 	.word	0x00000440
        /*1148*/ 	.word	0x000000ff
        /*114c*/ 	.word	0x00000040
        /*1150*/ 	.short	0x0100
        /*1152*/ 	.byte	0x08
	.zero		1


	//   ....[17]....
        /*1154*/ 	.word	0x00000450
        /*1158*/ 	.word	0x000000ff
        /*115c*/ 	.word	0x000000b0
        /*1160*/ 	.short	0x0100
        /*1162*/ 	.byte	0x08
	.zero		1


	//   ....[18]....
        /*1164*/ 	.word	0x00000460
        /*1168*/ 	.word	0x000000ff
        /*116c*/ 	.word	0x00000048
        /*1170*/ 	.short	0x0100
        /*1172*/ 	.byte	0x08
	.zero		1


	//   ....[19]....
        /*1174*/ 	.word	0x00000470
        /*1178*/ 	.word	0x000000ff
        /*117c*/ 	.word	0x000000b8
        /*1180*/ 	.short	0x0100
        /*1182*/ 	.byte	0x08
	.zero		1


	//   ....[20]....
        /*1184*/ 	.word	0x00000480
        /*1188*/ 	.word	0x000000ff
        /*118c*/ 	.word	0x00000050
        /*1190*/ 	.short	0x0100
        /*1192*/ 	.byte	0x08
	.zero		1


	//   ....[21]....
        /*1194*/ 	.word	0x00000490
        /*1198*/ 	.word	0x000000ff
        /*119c*/ 	.word	0x000000c0
        /*11a0*/ 	.short	0x0100
        /*11a2*/ 	.byte	0x08
	.zero		1


	//   ....[22]....
        /*11a4*/ 	.word	0x000004a0
        /*11a8*/ 	.word	0x000000ff
        /*11ac*/ 	.word	0x00000058
        /*11b0*/ 	.short	0x0100
        /*11b2*/ 	.byte	0x08
	.zero		1


	//   ....[23]....
        /*11b4*/ 	.word	0x000004b0
        /*11b8*/ 	.word	0x000000ff
        /*11bc*/ 	.word	0x000000c8
        /*11c0*/ 	.short	0x0100
        /*11c2*/ 	.byte	0x08
	.zero		1


	//   ....[24]....
        /*11c4*/ 	.word	0x000004c0
        /*11c8*/ 	.word	0x000000ff
        /*11cc*/ 	.word	0x00000060
        /*11d0*/ 	.short	0x0100
        /*11d2*/ 	.byte	0x08
	.zero		1


	//   ....[25]....
        /*11d4*/ 	.word	0x000004d0
        /*11d8*/ 	.word	0x000000ff
        /*11dc*/ 	.word	0x000000d0
        /*11e0*/ 	.short	0x0100
        /*11e2*/ 	.byte	0x08
	.zero		1


	//   ....[26]....
        /*11e4*/ 	.word	0x000004e0
        /*11e8*/ 	.word	0x000000ff
        /*11ec*/ 	.word	0x00000068
        /*11f0*/ 	.short	0x0100
        /*11f2*/ 	.byte	0x08
	.zero		1


	//   ....[27]....
        /*11f4*/ 	.word	0x000004f0
        /*11f8*/ 	.word	0x000000ff
        /*11fc*/ 	.word	0x000000d8
        /*1200*/ 	.short	0x0100
        /*1202*/ 	.byte	0x08
	.zero		1


	//   ....[28]....
        /*1204*/ 	.word	0x00000790
        /*1208*/ 	.word	0x000000ff
        /*120c*/ 	.word	0x000000f0
        /*1210*/ 	.short	0x0100
        /*1212*/ 	.byte	0x10
	.zero		1


	//   ....[29]....
        /*1214*/ 	.word	0x00000830
        /*1218*/ 	.word	0x000000ff
        /*121c*/ 	.word	0x000000f8
        /*1220*/ 	.short	0x0100
        /*1222*/ 	.byte	0x10
	.zero		1


	//   ....[30]....
        /*1224*/ 	.word	0x00001580
        /*1228*/ 	.word	0x00000003
        /*122c*/ 	.word	0x00000000
        /*1230*/ 	.short	0x010a
        /*1232*/ 	.byte	0x3f
	.zero		1


	//   ....[31]....
        /*1234*/ 	.word	0x000015c0
        /*1238*/ 	.word	0x00000003
        /*123c*/ 	.word	0x00000000
        /*1240*/ 	.short	0x010a
        /*1242*/ 	.byte	0x3f
	.zero		1


	//   ....[32]....
        /*1244*/ 	.word	0x00001c60
        /*1248*/ 	.word	0x00000004
        /*124c*/ 	.word	0x00000000
        /*1250*/ 	.short	0x010a
        /*1252*/ 	.byte	0x3f
	.zero		1


	//   ....[33]....
        /*1254*/ 	.word	0x00001ca0
        /*1258*/ 	.word	0x00000004
        /*125c*/ 	.word	0x00000000
        /*1260*/ 	.short	0x010a
        /*1262*/ 	.byte	0x3f
	.zero		1


	//   ....[34]....
        /*1264*/ 	.word	0x000028c0
        /*1268*/ 	.word	0x000000ff
        /*126c*/ 	.word	0x00000000
        /*1270*/ 	.short	0x0101
        /*1272*/ 	.byte	0x04
	.zero		1


	//   ....[35]....
        /*1274*/ 	.word	0x00002ac0
        /*1278*/ 	.word	0x00000000
        /*127c*/ 	.word	0x00000000
        /*1280*/ 	.short	0x0101
        /*1282*/ 	.byte	0x3f
	.zero		1


	//   ....[36]....
        /*1284*/ 	.word	0x000113f0
        /*1288*/ 	.word	0x0000000a
        /*128c*/ 	.word	0x00000070
        /*1290*/ 	.short	0x010a
        /*1292*/ 	.byte	0x3f
	.zero		1


	//   ....[37]....
        /*1294*/ 	.word	0x00011750
        /*1298*/ 	.word	0x00000002
        /*129c*/ 	.word	0x000000f8
        /*12a0*/ 	.short	0x0101
        /*12a2*/ 	.byte	0x3f
	.zero		1


	//   ....[38]....
        /*12a4*/ 	.word	0x00011f50
        /*12a8*/ 	.word	0x00000005
        /*12ac*/ 	.word	0x00000000
        /*12b0*/ 	.short	0x010a
        /*12b2*/ 	.byte	0x3f
	.zero		1


	//   ....[39]....
        /*12b4*/ 	.word	0x00011fe0
        /*12b8*/ 	.word	0x00000007
        /*12bc*/ 	.word	0x00000000
        /*12c0*/ 	.short	0x010a
        /*12c2*/ 	.byte	0x3f
	.zero		1


	//   ....[40]....
        /*12c4*/ 	.word	0x00012070
        /*12c8*/ 	.word	0x00000007
        /*12cc*/ 	.word	0x00000000
        /*12d0*/ 	.short	0x010a
        /*12d2*/ 	.byte	0x3f
	.zero		1


	//   ....[41]....
        /*12d4*/ 	.word	0x00012100
        /*12d8*/ 	.word	0x00000007
        /*12dc*/ 	.word	0x00000000
        /*12e0*/ 	.short	0x010a
        /*12e2*/ 	.byte	0x3f
	.zero		1


	//   ....[42]....
        /*12e4*/ 	.word	0x00012190
        /*12e8*/ 	.word	0x00000007
        /*12ec*/ 	.word	0x00000000
        /*12f0*/ 	.short	0x010a
        /*12f2*/ 	.byte	0x3f
	.zero		1


	//   ....[43]....
        /*12f4*/ 	.word	0x00012220
        /*12f8*/ 	.word	0x00000007
        /*12fc*/ 	.word	0x00000000
        /*1300*/ 	.short	0x010a
        /*1302*/ 	.byte	0x3f
	.zero		1


	//   ....[44]....
        /*1304*/ 	.word	0x000122b0
        /*1308*/ 	.word	0x00000007
        /*130c*/ 	.word	0x00000000
        /*1310*/ 	.short	0x010a
        /*1312*/ 	.byte	0x3f
	.zero		1


	//   ....[45]....
        /*1314*/ 	.word	0x00012340
        /*1318*/ 	.word	0x00000007
        /*131c*/ 	.word	0x00000000
        /*1320*/ 	.short	0x010a
        /*1322*/ 	.byte	0x3f
	.zero		1


	//   ....[46]....
        /*1324*/ 	.word	0x000123d0
        /*1328*/ 	.word	0x00000007
        /*132c*/ 	.word	0x00000000
        /*1330*/ 	.short	0x010a
        /*1332*/ 	.byte	0x3f
	.zero		1


	//   ....[47]....
        /*1334*/ 	.word	0x00012460
        /*1338*/ 	.word	0x00000007
        /*133c*/ 	.word	0x00000000
        /*1340*/ 	.short	0x010a
        /*1342*/ 	.byte	0x3f
	.zero		1


	//   ....[48]....
        /*1344*/ 	.word	0x000124f0
        /*1348*/ 	.word	0x00000007
        /*134c*/ 	.word	0x00000000
        /*1350*/ 	.short	0x010a
        /*1352*/ 	.byte	0x3f
	.zero		1


	//   ....[49]....
        /*1354*/ 	.word	0x00012580
        /*1358*/ 	.word	0x00000007
        /*135c*/ 	.word	0x00000000
        /*1360*/ 	.short	0x010a
        /*1362*/ 	.byte	0x3f
	.zero		1


	//   ....[50]....
        /*1364*/ 	.word	0x00012610
        /*1368*/ 	.word	0x00000007
        /*136c*/ 	.word	0x00000000
        /*1370*/ 	.short	0x010a
        /*1372*/ 	.byte	0x3f
	.zero		1


	//   ....[51]....
        /*1374*/ 	.word	0x000126a0
        /*1378*/ 	.word	0x00000003
        /*137c*/ 	.word	0x00000000
        /*1380*/ 	.short	0x010a
        /*1382*/ 	.byte	0x3f
	.zero		1


	//   ....[52]....
        /*1384*/ 	.word	0x00012700
        /*1388*/ 	.word	0x00000003
        /*138c*/ 	.word	0x00000000
        /*1390*/ 	.short	0x010a
        /*1392*/ 	.byte	0x3f
	.zero		1


	//   ....[53]....
        /*1394*/ 	.word	0x00012750
        /*1398*/ 	.word	0x00000004
        /*139c*/ 	.word	0x00000000
        /*13a0*/ 	.short	0x010a
        /*13a2*/ 	.byte	0x3f
	.zero		1


	//   ....[54]....
        /*13a4*/ 	.word	0x00012820
        /*13a8*/ 	.word	0x0000000a
        /*13ac*/ 	.word	0x00000070
        /*13b0*/ 	.short	0x010a
        /*13b2*/ 	.byte	0x3f
	.zero		1


	//   ....[55]....
        /*13b4*/ 	.word	0x000128f0
        /*13b8*/ 	.word	0x00000005
        /*13bc*/ 	.word	0x00000000
        /*13c0*/ 	.short	0x010a
        /*13c2*/ 	.byte	0x3f
	.zero		1


	//   ....[56]....
        /*13c4*/ 	.word	0x00012940
        /*13c8*/ 	.word	0x00000007
        /*13cc*/ 	.word	0x00000000
        /*13d0*/ 	.short	0x010a
        /*13d2*/ 	.byte	0x3f
	.zero		1


	//   ....[57]....
        /*13d4*/ 	.word	0x00012990
        /*13d8*/ 	.word	0x00000007
        /*13dc*/ 	.word	0x00000000
        /*13e0*/ 	.short	0x010a
        /*13e2*/ 	.byte	0x3f
	.zero		1


	//   ....[58]....
        /*13e4*/ 	.word	0x000129e0
        /*13e8*/ 	.word	0x00000007
        /*13ec*/ 	.word	0x00000000
        /*13f0*/ 	.short	0x010a
        /*13f2*/ 	.byte	0x3f
	.zero		1


	//   ....[59]....
        /*13f4*/ 	.word	0x00012a30
        /*13f8*/ 	.word	0x00000007
        /*13fc*/ 	.word	0x00000000
        /*1400*/ 	.short	0x010a
        /*1402*/ 	.byte	0x3f
	.zero		1


	//   ....[60]....
        /*1404*/ 	.word	0x00012a80
        /*1408*/ 	.word	0x00000007
        /*140c*/ 	.word	0x00000000
        /*1410*/ 	.short	0x010a
        /*1412*/ 	.byte	0x3f
	.zero		1


	//   ....[61]....
        /*1414*/ 	.word	0x00012ad0
        /*1418*/ 	.word	0x00000007
        /*141c*/ 	.word	0x00000000
        /*1420*/ 	.short	0x010a
        /*1422*/ 	.byte	0x3f
	.zero		1


	//   ....[62]....
        /*1424*/ 	.word	0x00012b20
        /*1428*/ 	.word	0x00000007
        /*142c*/ 	.word	0x00000000
        /*1430*/ 	.short	0x010a
        /*1432*/ 	.byte	0x3f
	.zero		1


	//   ....[63]....
        /*1434*/ 	.word	0x00012b70
        /*1438*/ 	.word	0x00000007
        /*143c*/ 	.word	0x00000000
        /*1440*/ 	.short	0x010a
        /*1442*/ 	.byte	0x3f
	.zero		1


	//   ....[64]....
        /*1444*/ 	.word	0x00012bc0
        /*1448*/ 	.word	0x00000007
        /*144c*/ 	.word	0x00000000
        /*1450*/ 	.short	0x010a
        /*1452*/ 	.byte	0x3f
	.zero		1


	//   ....[65]....
        /*1454*/ 	.word	0x00012c10
        /*1458*/ 	.word	0x00000007
        /*145c*/ 	.word	0x00000000
        /*1460*/ 	.short	0x010a
        /*1462*/ 	.byte	0x3f
	.zero		1


	//   ....[66]....
        /*1464*/ 	.word	0x00012c60
        /*1468*/ 	.word	0x00000007
        /*146c*/ 	.word	0x00000000
        /*1470*/ 	.short	0x010a
        /*1472*/ 	.byte	0x3f
	.zero		1


	//   ....[67]....
        /*1474*/ 	.word	0x00012cb0
        /*1478*/ 	.word	0x00000007
        /*147c*/ 	.word	0x00000000
        /*1480*/ 	.short	0x010a
        /*1482*/ 	.byte	0x3f
	.zero		1


	//----- nvinfo : EIATTR_NUM_MBARRIERS
	.align		4
.L_37:
        /*1484*/ 	.byte	0x03, 0x38
        /*1486*/ 	.short	0x001e


	//----- nvinfo : EIATTR_EXIT_INSTR_OFFSETS
	.align		4
        /*1488*/ 	.byte	0x04, 0x1c
        /*148a*/ 	.short	(.L_39 - .L_38)


	//   ....[0]....
.L_38:
        /*148c*/ 	.word	0x00000890


	//   ....[1]....
        /*1490*/ 	.word	0x00001200


	//   ....[2]....
        /*1494*/ 	.word	0x00010970


	//   ....[3]....
        /*1498*/ 	.word	0x00011080


	//   ....[4]....
        /*149c*/ 	.word	0x000126f0


	//----- nvinfo : EIATTR_MAX_THREADS
	.align		4
.L_39:
        /*14a0*/ 	.byte	0x04, 0x05
        /*14a2*/ 	.short	(.L_41 - .L_40)
.L_40:
        /*14a4*/ 	.word	0x00000180
        /*14a8*/ 	.word	0x00000001
        /*14ac*/ 	.word	0x00000001


	//----- nvinfo : EIATTR_CRS_STACK_SIZE
	.align		4
.L_41:
        /*14b0*/ 	.byte	0x04, 0x1e
        /*14b2*/ 	.short	(.L_43 - .L_42)
.L_42:
        /*14b4*/ 	.word	0x00000000


	//----- nvinfo : EIATTR_CBANK_PARAM_SIZE
	.align		4
.L_43:
        /*14b8*/ 	.byte	0x03, 0x19
        /*14ba*/ 	.short	0x0470


	//----- nvinfo : EIATTR_PARAM_CBANK
	.align		4
        /*14bc*/ 	.byte	0x04, 0x0a
        /*14be*/ 	.short	(.L_45 - .L_44)
	.align		4
.L_44:
        /*14c0*/ 	.word	index@(.nv.constant0._ZN7cutlass13device_kernelINS_4gemm6kernel13GemmUniversalIN4cute5tupleIJiiiiEEENS1_10collective13CollectiveMmaINS1_34MainloopSm90TmaGmmaWarpSpecializedILi14ENS5_IJNS4_1CILi1EEESB_SB_EEENS1_35KernelTmaWarpSpecializedCooperativeEEENS5_IJNSA_ILi256EEESF_NSA_ILi32EEEEEEaNS5_IJlSB_lEEEaSI_NS4_8TiledMMAINS4_8MMA_AtomIJNS4_4SM904GMMA27MMA_64x256x32_S32S8S8_SS_TNEEEENS4_6LayoutINS5_IJNSA_ILi2EEESB_SB_EEENS5_IJSB_NSA_ILi0EEESS_EEEEENS5_IJNS4_10UnderscoreESV_SV_EEEEENS4_13SM90_TMA_LOADENS4_14ComposedLayoutINS4_7SwizzleILi1ELi4ELi3EEENS4_18smem_ptr_flag_bitsILi8EEENSP_INS5_IJNSA_ILi8EEESG_EEENS5_IJSG_SB_EEEEEEEvNS4_8identityESY_S18_vS19_EENS_8epilogue10collective6detail29Sm90TmaWarpSpecializedAdapterINS1C_15DefaultEpilogueIaSI_SI_NS1B_6thread17LinearCombinationIaLi1EiiLNS1G_9ScaleType4KindE0ELNS_15FloatRoundStyleE2EaEENS1_15EpilogueDefaultEEEEEvvEEEEvNT_6ParamsE)
        /*14c4*/ 	.short	0x0210
        /*14c6*/ 	.short	0x0470


	//----- nvinfo : EIATTR_SW_WAR
	.align		4
.L_45:
        /*14c8*/ 	.byte	0x04, 0x36
        /*14ca*/ 	.short	(.L_47 - .L_46)
.L_46:
        /*14cc*/ 	.word	0x00000008
.L_47:


//--------------------- .nv.callgraph             --------------------------
	.section	.nv.callgraph,"",@"SHT_CUDA_CALLGRAPH"
	.align	4
	.sectionentsize	8
	.align		4
        /*0000*/ 	.word	0x00000000
	.align		4
        /*0004*/ 	.word	0xffffffff
	.align		4
        /*0008*/ 	.word	index@(_ZN7cutlass13device_kernelINS_4gemm6kernel13GemmUniversalIN4cute5tupleIJiiiiEEENS1_10collective13CollectiveMmaINS1_34MainloopSm90TmaGmmaWarpSpecializedILi14ENS5_IJNS4_1CILi1EEESB_SB_EEENS1_35KernelTmaWarpSpecializedCooperativeEEENS5_IJNSA_ILi256EEESF_NSA_ILi32EEEEEEaNS5_IJlSB_lEEEaSI_NS4_8TiledMMAINS4_8MMA_AtomIJNS4_4SM904GMMA27MMA_64x256x32_S32S8S8_SS_TNEEEENS4_6LayoutINS5_IJNSA_ILi2EEESB_SB_EEENS5_IJSB_NSA_ILi0EEESS_EEEEENS5_IJNS4_10UnderscoreESV_SV_EEEEENS4_13SM90_TMA_LOADENS4_14ComposedLayoutINS4_7SwizzleILi1ELi4ELi3EEENS4_18smem_ptr_flag_bitsILi8EEENSP_INS5_IJNSA_ILi8EEESG_EEENS5_IJSG_SB_EEEEEEEvNS4_8identityESY_S18_vS19_EENS_8epilogue10collective6detail29Sm90TmaWarpSpecializedAdapterINS1C_15DefaultEpilogueIaSI_SI_NS1B_6thread17LinearCombinationIaLi1EiiLNS1G_9ScaleType4KindE0ELNS_15FloatRoundStyleE2EaEENS1_15EpilogueDefaultEEEEEvvEEEEvNT_6ParamsE)
	.align		4
        /*000c*/ 	.word	index@(__assertfail)
	.align		4
        /*0010*/ 	.word	0x00000000
	.align		4
        /*0014*/ 	.word	0xfffffffe
	.align		4
        /*0018*/ 	.word	0x00000000
	.align		4
        /*001c*/ 	.word	0xfffffffd
	.align		4
        /*0020*/ 	.word	0x00000000
	.align		4
        /*0024*/ 	.word	0xfffffffc


//--------------------- .nv.constant4             --------------------------
	.section	.nv.constant4,"a",@progbits
	.align	8
	.align		8
.nv.constant4:
        /*0000*/ 	.dword	__assertfail
	.align		8
        /*0008*/ 	.dword	__unnamed_1
	.align		8
        /*0010*/ 	.dword	_ZN40_INTERNAL_3a070a1d_4_k_cu_b49c76ee_362554cuda3std3__45__cpo5beginE
	.align		8
        /*0018*/ 	.dword	_ZN40_INTERNAL_3a070a1d_4_k_cu_b49c76ee_362554cuda3std3__45__cpo3endE
	.align		8
        /*0020*/ 	.dword	_ZN40_INTERNAL_3a070a1d_4_k_cu_b49c76ee_362554cuda3std3__45__cpo6cbeginE
	.align		8
        /*0028*/ 	.dword	_ZN40_INTERNAL_3a070a1d_4_k_cu_b49c76ee_362554cuda3std3__45__cpo4cendE
	.align		8
        /*0030*/ 	.dword	_ZN40_INTERNAL_3a070a1d_4_k_cu_b49c76ee_362554cuda3std3__442_GLOBAL__N__3a070a1d_4_k_cu_b49c76ee_362556ignoreE
	.align		8
        /*0038*/ 	.dword	_ZN40_INTERNAL_3a070a1d_4_k_cu_b49c76ee_362554cuda3std3__419piecewise_constructE
	.align		8
        /*0040*/ 	.dword	_ZN40_INTERNAL_3a070a1d_4_k_cu_b49c76ee_362554cuda3std3__48in_placeE
	.align		8
        /*0048*/ 	.dword	_ZN40_INTERNAL_3a070a1d_4_k_cu_b49c76ee_362554cuda3std6ranges3__45__cpo4swapE
	.align		8
        /*0050*/ 	.dword	_ZN40_INTERNAL_3a070a1d_4_k_cu_b49c76ee_362554cuda3std6ranges3__45__cpo9iter_moveE
	.align		8
        /*0058*/ 	.dword	_ZN40_INTERNAL_3a070a1d_4_k_cu_b49c76ee_362554cute7productE
	.align		8
        /*0060*/ 	.dword	_ZN40_INTERNAL_3a070a1d_4_k_cu_b49c76ee_362554cute1_E
	.align		8
        /*0068*/ 	.dword	$str$22
	.align		8
        /*0070*/ 	.dword	$str$23


//--------------------- .text._ZN7cutlass13device_kernelINS_4gemm6kernel13GemmUniversalIN4cute5tupleIJiiiiEEENS1_10collective13CollectiveMmaINS1_34MainloopSm90TmaGmmaWarpSpecializedILi14ENS5_IJNS4_1CILi1EEESB_SB_EEENS1_35KernelTmaWarpSpecializedCooperativeEEENS5_IJNSA_ILi256EEESF_NSA_ILi32EEEEEEaNS5_IJlSB_lEEEaSI_NS4_8TiledMMAINS4_8MMA_AtomIJNS4_4SM904GMMA27MMA_64x256x32_S32S8S8_SS_TNEEEENS4_6LayoutINS5_IJNSA_ILi2EEESB_SB_EEENS5_IJSB_NSA_ILi0EEESS_EEEEENS5_IJNS4_10UnderscoreESV_SV_EEEEENS4_13SM90_TMA_LOADENS4_14ComposedLayoutINS4_7SwizzleILi1ELi4ELi3EEENS4_18smem_ptr_flag_bitsILi8EEENSP_INS5_IJNSA_ILi8EEESG_EEENS5_IJSG_SB_EEEEEEEvNS4_8identityESY_S18_vS19_EENS_8epilogue10collective6detail29Sm90TmaWarpSpecializedAdapterINS1C_15DefaultEpilogueIaSI_SI_NS1B_6thread17LinearCombinationIaLi1EiiLNS1G_9ScaleType4KindE0ELNS_15FloatRoundStyleE2EaEENS1_15EpilogueDefaultEEEEEvvEEEEvNT_6ParamsE --------------------------
	.section	.text._ZN7cutlass13device_kernelINS_4gemm6kernel13GemmUniversalIN4cute5tupleIJiiiiEEENS1_10collective13CollectiveMmaINS1_34MainloopSm90TmaGmmaWarpSpecializedILi14ENS5_IJNS4_1CILi1EEESB_SB_EEENS1_35KernelTmaWarpSpecializedCooperativeEEENS5_IJNSA_ILi256EEESF_NSA_ILi32EEEEEEaNS5_IJlSB_lEEEaSI_NS4_8TiledMMAINS4_8MMA_AtomIJNS4_4SM904GMMA27MMA_64x256x32_S32S8S8_SS_TNEEEENS4_6LayoutINS5_IJNSA_ILi2EEESB_SB_EEENS5_IJSB_NSA_ILi0EEESS_EEEEENS5_IJNS4_10UnderscoreESV_SV_EEEEENS4_13SM90_TMA_LOADENS4_14ComposedLayoutINS4_7SwizzleILi1ELi4ELi3EEENS4_18smem_ptr_flag_bitsILi8EEENSP_INS5_IJNSA_ILi8EEESG_EEENS5_IJSG_SB_EEEEEEEvNS4_8identityESY_S18_vS19_EENS_8epilogue10collective6detail29Sm90TmaWarpSpecializedAdapterINS1C_15DefaultEpilogueIaSI_SI_NS1B_6thread17LinearCombinationIaLi1EiiLNS1G_9ScaleType4KindE0ELNS_15FloatRoundStyleE2EaEENS1_15EpilogueDefaultEEEEEvvEEEEvNT_6ParamsE,"ax",@progbits
	.align	128
.text._ZN7cutlass13device_kernelINS_4gemm6kernel13GemmUniversalIN4cute5tupleIJiiiiEEENS1_10collective13CollectiveMmaINS1_34MainloopSm90TmaGmmaWarpSpecializedILi14ENS5_IJNS4_1CILi1EEESB_SB_EEENS1_35KernelTmaWarpSpecializedCooperativeEEENS5_IJNSA_ILi256EEESF_NSA_ILi32EEEEEEaNS5_IJlSB_lEEEaSI_NS4_8TiledMMAINS4_8MMA_AtomIJNS4_4SM904GMMA27MMA_64x256x32_S32S8S8_SS_TNEEEENS4_6LayoutINS5_IJNSA_ILi2EEESB_SB_EEENS5_IJSB_NSA_ILi0EEESS_EEEEENS5_IJNS4_10UnderscoreESV_SV_EEEEENS4_13SM90_TMA_LOADENS4_14ComposedLayoutINS4_7SwizzleILi1ELi4ELi3EEENS4_18smem_ptr_flag_bitsILi8EEENSP_INS5_IJNSA_ILi8EEESG_EEENS5_IJSG_SB_EEEEEEEvNS4_8identityESY_S18_vS19_EENS_8epilogue10collective6detail29Sm90TmaWarpSpecializedAdapterINS1C_15DefaultEpilogueIaSI_SI_NS1B_6thread17LinearCombinationIaLi1EiiLNS1G_9ScaleType4KindE0ELNS_15FloatRoundStyleE2EaEENS1_15EpilogueDefaultEEEEEvvEEEEvNT_6ParamsE:
        .type           _ZN7cutlass13device_kernelINS_4gemm6kernel13GemmUniversalIN4cute5tupleIJiiiiEEENS1_10collective13CollectiveMmaINS1_34MainloopSm90TmaGmmaWarpSpecializedILi14ENS5_IJNS4_1CILi1EEESB_SB_EEENS1_35KernelTmaWarpSpecializedCooperativeEEENS5_IJNSA_ILi256EEESF_NSA_ILi32EEEEEEaNS5_IJlSB_lEEEaSI_NS4_8TiledMMAINS4_8MMA_AtomIJNS4_4SM904GMMA27MMA_64x256x32_S32S8S8_SS_TNEEEENS4_6LayoutINS5_IJNSA_ILi2EEESB_SB_EEENS5_IJSB_NSA_ILi0EEESS_EEEEENS5_IJNS4_10UnderscoreESV_SV_EEEEENS4_13SM90_TMA_LOADENS4_14ComposedLayoutINS4_7SwizzleILi1ELi4ELi3EEENS4_18smem_ptr_flag_bitsILi8EEENSP_INS5_IJNSA_ILi8EEESG_EEENS5_IJSG_SB_EEEEEEEvNS4_8identityESY_S18_vS19_EENS_8epilogue10collective6detail29Sm90TmaWarpSpecializedAdapterINS1C_15DefaultEpilogueIaSI_SI_NS1B_6thread17LinearCombinationIaLi1EiiLNS1G_9ScaleType4KindE0ELNS_15FloatRoundStyleE2EaEENS1_15EpilogueDefaultEEEEEvvEEEEvNT_6ParamsE,@function
        .size           _ZN7cutlass13device_kernelINS_4gemm6kernel13GemmUniversalIN4cute5tupleIJiiiiEEENS1_10collective13CollectiveMmaINS1_34MainloopSm90TmaGmmaWarpSpecializedILi14ENS5_IJNS4_1CILi1EEESB_SB_EEENS1_35KernelTmaWarpSpecializedCooperativeEEENS5_IJNSA_ILi256EEESF_NSA_ILi32EEEEEEaNS5_IJlSB_lEEEaSI_NS4_8TiledMMAINS4_8MMA_AtomIJNS4_4SM904GMMA27MMA_64x256x32_S32S8S8_SS_TNEEEENS4_6LayoutINS5_IJNSA_ILi2EEESB_SB_EEENS5_IJSB_NSA_ILi0EEESS_EEEEENS5_IJNS4_10UnderscoreESV_SV_EEEEENS4_13SM90_TMA_LOADENS4_14ComposedLayoutINS4_7SwizzleILi1ELi4ELi3EEENS4_18smem_ptr_flag_bitsILi8EEENSP_INS5_IJNSA_ILi8EEESG_EEENS5_IJSG_SB_EEEEEEEvNS4_8identityESY_S18_vS19_EENS_8epilogue10collective6detail29Sm90TmaWarpSpecializedAdapterINS1C_15DefaultEpilogueIaSI_SI_NS1B_6thread17LinearCombinationIaLi1EiiLNS1G_9ScaleType4KindE0ELNS_15FloatRoundStyleE2EaEENS1_15EpilogueDefaultEEEEEvvEEEEvNT_6ParamsE,(.L_x_603 - _ZN7cutlass13device_kernelINS_4gemm6kernel13GemmUniversalIN4cute5tupleIJiiiiEEENS1_10collective13CollectiveMmaINS1_34MainloopSm90TmaGmmaWarpSpecializedILi14ENS5_IJNS4_1CILi1EEESB_SB_EEENS1_35KernelTmaWarpSpecializedCooperativeEEENS5_IJNSA_ILi256EEESF_NSA_ILi32EEEEEEaNS5_IJlSB_lEEEaSI_NS4_8TiledMMAINS4_8MMA_AtomIJNS4_4SM904GMMA27MMA_64x256x32_S32S8S8_SS_TNEEEENS4_6LayoutINS5_IJNSA_ILi2EEESB_SB_EEENS5_IJSB_NSA_ILi0EEESS_EEEEENS5_IJNS4_10UnderscoreESV_SV_EEEEENS4_13SM90_TMA_LOADENS4_14ComposedLayoutINS4_7SwizzleILi1ELi4ELi3EEENS4_18smem_ptr_flag_bitsILi8EEENSP_INS5_IJNSA_ILi8EEESG_EEENS5_IJSG_SB_EEEEEEEvNS4_8identityESY_S18_vS19_EENS_8epilogue10collective6detail29Sm90TmaWarpSpecializedAdapterINS1C_15DefaultEpilogueIaSI_SI_NS1B_6thread17LinearCombinationIaLi1EiiLNS1G_9ScaleType4KindE0ELNS_15FloatRoundStyleE2EaEENS1_15EpilogueDefaultEEEEEvvEEEEvNT_6ParamsE)
        .other          _ZN7cutlass13device_kernelINS_4gemm6kernel13GemmUniversalIN4cute5tupleIJiiiiEEENS1_10collective13CollectiveMmaINS1_34MainloopSm90TmaGmmaWarpSpecializedILi14ENS5_IJNS4_1CILi1EEESB_SB_EEENS1_35KernelTmaWarpSpecializedCooperativeEEENS5_IJNSA_ILi256EEESF_NSA_ILi32EEEEEEaNS5_IJlSB_lEEEaSI_NS4_8TiledMMAINS4_8MMA_AtomIJNS4_4SM904GMMA27MMA_64x256x32_S32S8S8_SS_TNEEEENS4_6LayoutINS5_IJNSA_ILi2EEESB_SB_EEENS5_IJSB_NSA_ILi0EEESS_EEEEENS5_IJNS4_10UnderscoreESV_SV_EEEEENS4_13SM90_TMA_LOADENS4_14ComposedLayoutINS4_7SwizzleILi1ELi4ELi3EEENS4_18smem_ptr_flag_bitsILi8EEENSP_INS5_IJNSA_ILi8EEESG_EEENS5_IJSG_SB_EEEEEEEvNS4_8identityESY_S18_vS19_EENS_8epilogue10collective6detail29Sm90TmaWarpSpecializedAdapterINS1C_15DefaultEpilogueIaSI_SI_NS1B_6thread17LinearCombinationIaLi1EiiLNS1G_9ScaleType4KindE0ELNS_15FloatRoundStyleE2EaEENS1_15EpilogueDefaultEEEEEvvEEEEvNT_6ParamsE,@"STO_CUDA_ENTRY STV_DEFAULT"
_ZN7cutlass13device_kernelINS_4gemm6kernel13GemmUniversalIN4cute5tupleIJiiiiEEENS1_10collective13CollectiveMmaINS1_34MainloopSm90TmaGmmaWarpSpecializedILi14ENS5_IJNS4_1CILi1EEESB_SB_EEENS1_35KernelTmaWarpSpecializedCooperativeEEENS5_IJNSA_ILi256EEESF_NSA_ILi32EEEEEEaNS5_IJlSB_lEEEaSI_NS4_8TiledMMAINS4_8MMA_AtomIJNS4_4SM904GMMA27MMA_64x256x32_S32S8S8_SS_TNEEEENS4_6LayoutINS5_IJNSA_ILi2EEESB_SB_EEENS5_IJSB_NSA_ILi0EEESS_EEEEENS5_IJNS4_10UnderscoreESV_SV_EEEEENS4_13SM90_TMA_LOADENS4_14ComposedLayoutINS4_7SwizzleILi1ELi4ELi3EEENS4_18smem_ptr_flag_bitsILi8EEENSP_INS5_IJNSA_ILi8EEESG_EEENS5_IJSG_SB_EEEEEEEvNS4_8identityESY_S18_vS19_EENS_8epilogue10collective6detail29Sm90TmaWarpSpecializedAdapterINS1C_15DefaultEpilogueIaSI_SI_NS1B_6thread17LinearCombinationIaLi1EiiLNS1G_9ScaleType4KindE0ELNS_15FloatRoundStyleE2EaEENS1_15EpilogueDefaultEEEEEvvEEEEvNT_6ParamsE:
[----:B------:R-:W0:Y:S02]  /*0000*/  LDC R1, c[0x0][0x28] ;  /* 0x00000a00ff017b82 */ /* 0x000e240000000800 */
[----:B0-----:R-:W-:Y:S01]  /*0010*/  VIADD R1, R1, 0xfffffd48 ;  /* 0xfffffd4801017836 */ /* 0x001fe20000000000 */
[----:B------:R-:W0:Y:S01]  /*0020*/  S2R R2, SR_TID.X ;  /* 0x0000000000027919 */ /* 0x000e220000002100 */
[----:B------:R-:W-:Y:S01]  /*0030*/  ELECT P0, URZ, PT ;  /* 0x00000000003f782f */ /* 0x000fe20003800000 */
[----:B------:R-:W-:Y:S01]  /*0040*/  BSSY B0, `(.L_x_0) ;  /* 0x0000015000007945 */ /* 0x000fe20003800000 */
[--C-:B0-----:R-:W-:Y:S02]  /*0050*/  SHF.R.U32.HI R0, RZ, 0x5, R2.reuse ;  /* 0x00000005ff007819 */ /* 0x101fe40000011602 */
[----:B------:R-:W-:-:S03]  /*0060*/  SHF.R.U32.HI R2, RZ, 0x7, R2 ;  /* 0x00000007ff027819 */ /* 0x000fc60000011602 */
[----:B------:R-:W0:Y:S04]  /*0070*/  SHFL.IDX PT, R3, R0, RZ, 0x1f ;  /* 0x00001fff00037589 */ /* 0x000e2800000e0000 */
[----:B------:R-:W1:Y:S01]  /*0080*/  SHFL.IDX PT, R2, R2, RZ, 0x1f ;  /* 0x00001fff02027589 */ /* 0x000e6200000e0000 */
[----:B0-----:R-:W-:Y:S02]  /*0090*/  R2UR UR10, R3 ;  /* 0x00000000030a72ca */ /* 0x001fe400000e0000 */
[----:B-1----:R-:W-:-:S11]  /*00a0*/  R2UR UR5, R2 ;  /* 0x00000000020572ca */ /* 0x002fd600000e0000 */
[----:B------:R-:W-:Y:S02]  /*00b0*/  USHF.R.S32.HI UR4, URZ, 0x1f, UR10 ;  /* 0x0000001f3f047899 */ /* 0x000fe4000801140a */
[----:B------:R-:W-:Y:S02]  /*00c0*/  ISETP.NE.OR P0, PT, RZ, UR10, !P0 ;  /* 0x0000000aff007c0c */ /* 0x000fe4000c705670 */
[----:B------:R-:W-:-:S04]  /*00d0*/  ULEA.HI UR4, UR4, UR10, URZ, 0x2 ;  /* 0x0000000a04047291 */ /* 0x000fc8000f8f103f */
[----:B------:R-:W-:-:S04]  /*00e0*/  ULOP3.LUT UR4, UR4, 0xfffffffc, URZ, 0xc0, !UPT ;  /* 0xfffffffc04047892 */ /* 0x000fc8000f8ec03f */
[----:B------:R-:W-:-:S03]  /*00f0*/  UIADD3 UR10, UR10, -UR4, URZ ;  /* 0x800000040a0a7290 */ /* 0x000fc6000fffe03f */
[----:B------:R-:W-:Y:S09]  /*0100*/  @P0 BRA `(.L_x_1) ;  /* 0x0000000000200947 */ /* 0x000ff20003800000 */
[----:B------:R-:W-:Y:S02]  /*0110*/  ULDC.64 UR6, c[0x0][0x198] ;  /* 0x0000660000067ab9 */ /* 0x000fe40000000a00 */
[----:B------:R-:W-:Y:S02]  /*0120*/  UIADD3 UR8, UP0, UR6, 0xf0, URZ ;  /* 0x000000f006087890 */ /* 0x000fe4000ff1e03f */
[----:B------:R-:W-:Y:S02]  /*0130*/  UIADD3 UR6, UP1, UR6, 0x1f0, URZ ;  /* 0x000001f006067890 */ /* 0x000fe4000ff3e03f */
[----:B------:R-:W-:Y:S02]  /*0140*/  UIADD3.X UR9, URZ, UR7, URZ, UP0, !UPT ;  /* 0x000000073f097290 */ /* 0x000fe400087fe43f */
[----:B------:R-:W-:-:S07]  /*0150*/  UIADD3.X UR7, URZ, UR7, URZ, UP1, !UPT ;  /* 0x000000073f077290 */ /* 0x000fce0008ffe43f */
[----:B------:R0:W-:Y:S02]  /*0160*/  UTMACCTL.PF [UR8] ;  /* 0x00000000080079b9 */ /* 0x0001e40008040000 */
[----:B------:R0:W-:Y:S02]  /*0170*/  UTMACCTL.PF [UR6] ;  /* 0x00000000060079b9 */ /* 0x0001e40008040000 */
[----:B0-----:R-:W-:Y:S01]  /*0180*/  NOP ;  /* 0x0000000000007918 */ /* 0x001fe20000000000 */
.L_x_1:
[----:B------:R-:W-:Y:S05]  /*0190*/  BSYNC B0 ;  /* 0x0000000000007941 */ /* 0x000fea0003800000 */
.L_x_0:
[----:B------:R-:W0:Y:S01]  /*01a0*/  SHFL.IDX PT, R2, R0, RZ, 0x1f ;  /* 0x00001fff00027589 */ /* 0x000e2200000e0000 */
[----:B------:R-:W-:Y:S01]  /*01b0*/  UISETP.NE.AND UP0, UPT, UR10, 0x3, UPT ;  /* 0x000000030a00788c */ /* 0x000fe2000bf05270 */
[----:B------:R-:W-:Y:S01]  /*01c0*/  ISETP.NE.AND P1, PT, RZ, UR5, PT ;  /* 0x00000005ff007c0c */ /* 0x000fe2000bf25270 */
[----:B------:R-:W-:Y:S02]  /*01d0*/  UIADD3 UR18, UR5, -0x1, URZ ;  /* 0xffffffff05127890 */ /* 0x000fe4000fffe03f */
[----:B------:R-:W-:Y:S02]  /*01e0*/  UISETP.EQ.OR UP0, UPT, UR10, URZ, !UP0 ;  /* 0x0000003f0a00728c */ /* 0x000fe4000c702670 */
[----:B------:R-:W-:Y:S02]  /*01f0*/  UISETP.GE.U32.AND UP1, UPT, UR18, 0x2, UPT ;  /* 0x000000021200788c */ /* 0x000fe4000bf26070 */
[----:B------:R-:W-:-:S04]  /*0200*/  UISETP.EQ.AND UP0, UPT, UR5, URZ, UP0 ;  /* 0x0000003f0500728c */ /* 0x000fc80008702270 */
[----:B------:R-:W-:-:S04]  /*0210*/  USEL UR40, URZ, 0x1, !UP0 ;  /* 0x000000013f287887 */ /* 0x000fc8000c000000 */
[----:B------:R-:W-:Y:S01]  /*0220*/  USEL UR40, UR40, 0x2, UP1 ;  /* 0x0000000228287887 */ /* 0x000fe20008800000 */
[----:B0-----:R-:W-:-:S13]  /*0230*/  ISETP.NE.AND P0, PT, R2, RZ, PT ;  /* 0x000000ff0200720c */ /* 0x001fda0003f05270 */
[----:B------:R-:W-:Y:S05]  /*0240*/  @P0 BRA `(.L_x_2) ;  /* 0x0000000000b40947 */ /* 0x000fea0003800000 */
[----:B------:R-:W-:Y:S01]  /*0250*/  ELECT P0, URZ, PT ;  /* 0x00000000003f782f */ /* 0x000fe20003800000 */
[----:B------:R-:W-:-:S12]  /*0260*/  BSSY B0, `(.L_x_2) ;  /* 0x000002b000007945 */ /* 0x000fd80003800000 */
[----:B------:R-:W-:Y:S05]  /*0270*/  @!P0 BRA `(.L_x_3) ;  /* 0x0000000000a48947 */ /* 0x000fea0003800000 */
[----:B------:R-:W0:Y:S01]  /*0280*/  S2UR UR8, SR_CgaCtaId ;  /* 0x00000000000879c3 */ /* 0x000e220000008800 */
[----:B------:R-:W-:Y:S01]  /*0290*/  UMOV UR4, 0x400 ;  /* 0x0000040000047882 */ /* 0x000fe20000000000 */
[----:B------:R-:W-:Y:S01]  /*02a0*/  UMOV UR5, 0x1 ;  /* 0x0000000100057882 */ /* 0x000fe20000000000 */
[----:B------:R-:W-:Y:S02]  /*02b0*/  UMOV UR6, 0x100 ;  /* 0x0000010000067882 */ /* 0x000fe40000000000 */
[----:B------:R-:W-:-:S04]  /*02c0*/  UIADD3 UR6, -UR6, 0x100000, URZ ;  /* 0x0010000006067890 */ /* 0x000fc8000fffe13f */
[----:B------:R-:W-:Y:S02]  /*02d0*/  USHF.L.U32 UR7, UR6, 0xb, URZ ;  /* 0x0000000b06077899 */ /* 0x000fe4000800063f */
[----:B------:R-:W-:Y:S02]  /*02e0*/  USHF.L.U32 UR6, UR6, 0x1, URZ ;  /* 0x0000000106067899 */ /* 0x000fe4000800063f */
[----:B0-----:R-:W-:Y:S02]  /*02f0*/  ULEA UR8, UR8, UR4, 0x18 ;  /* 0x0000000408087291 */ /* 0x001fe4000f8ec03f */
[----:B------:R-:W-:-:S04]  /*0300*/  UIADD3 UR4, -UR5, 0x100000, URZ ;  /* 0x0010000005047890 */ /* 0x000fc8000fffe13f */
[----:B------:R-:W-:Y:S02]  /*0310*/  USHF.L.U32 UR5, UR4, 0xb, URZ ;  /* 0x0000000b04057899 */ /* 0x000fe4000800063f */
[----:B------:R-:W-:Y:S01]  /*0320*/  USHF.L.U32 UR4, UR4, 0x1, URZ ;  /* 0x0000000104047899 */ /* 0x000fe2000800063f */
[----:B------:R-:W0:Y:S11]  /*0330*/  FENCE.VIEW.ASYNC.S ;  /* 0x00000000000073c6 */ /* 0x000e360000000000 */
[----:B0-----:R0:W1:Y:S01]  /*0340*/  SYNCS.EXCH.64 URZ, [UR8], UR4 ;  /* 0x00000004083f75b2 */ /* 0x0010620008000100 */
[----:B------:R0:W2:Y:S01]  /*0350*/  SYNCS.EXCH.64 URZ, [UR8+0x70], UR6 ;  /* 0x00007006083f75b2 */ /* 0x0000a20008000100 */
[----:B------:R0:W3:Y:S01]  /*0360*/  SYNCS.EXCH.64 URZ, [UR8+0x8], UR4 ;  /* 0x00000804083f75b2 */ /* 0x0000e20008000100 */
[----:B------:R0:W4:Y:S01]  /*0370*/  SYNCS.EXCH.64 URZ, [UR8+0x78], UR6 ;  /* 0x00007806083f75b2 */ /* 0x0001220008000100 */
[----:B------:R0:W0:Y:S01]  /*0380*/  SYNCS.EXCH.64 URZ, [UR8+0x10], UR4 ;  /* 0x00001004083f75b2 */ /* 0x0000220008000100 */
        /* <DEDUP_REMOVED lines=23> */
[----:B-1234-:R-:W-:Y:S01]  /*0500*/  NOP ;  /* 0x0000000000007918 */ /* 0x01efe20000000000 */
.L_x_3:
[----:B0-----:R-:W-:Y:S05]  /*0510*/  BSYNC B0 ;  /* 0x0000000000007941 */ /* 0x001fea0003800000 */
.L_x_2:
[----:B------:R-:W0:Y:S01]  /*0520*/  SHFL.IDX PT, R0, R0, RZ, 0x1f ;  /* 0x00001fff00007589 */ /* 0x000e2200000e0000 */
[----:B------:R-:W-:Y:S01]  /*0530*/  ELECT P0, URZ, PT ;  /* 0x00000000003f782f */ /* 0x000fe20003800000 */
[----:B------:R-:W1:Y:S01]  /*0540*/  S2UR UR17, SR_CTAID.Y ;  /* 0x00000000001179c3 */ /* 0x000e620000002600 */
[----:B------:R-:W-:Y:S01]  /*0550*/  ULDC UR5, c[0x0][0x65c] ;  /* 0x0001970000057ab9 */ /* 0x000fe20000000800 */
[----:B------:R-:W-:Y:S01]  /*0560*/  UMOV UR12, 0x20 ;  /* 0x00000020000c7882 */ /* 0x000fe20000000000 */
[----:B------:R-:W-:Y:S01]  /*0570*/  UISETP.NE.AND UP2, UPT, UR5, 0x1, UPT ;  /* 0x000000010500788c */ /* 0x000fe2000bf45270 */
[----:B------:R-:W-:Y:S01]  /*0580*/  NOP ;  /* 0x0000000000007918 */ /* 0x000fe20000000000 */
[----:B------:R-:W-:Y:S02]  /*0590*/  NOP ;  /* 0x0000000000007918 */ /* 0x000fe40000000000 */
[----:B------:R-:W-:Y:S01]  /*05a0*/  UP2UR UR46, UPR, URZ, 0x4 ;  /* 0x000000043f2e7883 */ /* 0x000fe20008000000 */
[----:B------:R-:W2:Y:S01]  /*05b0*/  S2UR UR4, SR_CTAID.X ;  /* 0x00000000000479c3 */ /* 0x000ea20000002500 */
[----:B------:R-:W-:-:S02]  /*05c0*/  PLOP3.LUT P2, PT, PT, PT, UP2, 0x80, 0x0 ;  /* 0x000000000000781c */ /* 0x000fc40003f4f028 */
[----:B------:R-:W-:Y:S02]  /*05d0*/  PLOP3.LUT P4, PT, PT, PT, UP2, 0x80, 0x0 ;  /* 0x000000000000781c */ /* 0x000fe40003f8f028 */
[----:B------:R-:W-:Y:S01]  /*05e0*/  PLOP3.LUT P3, PT, PT, PT, UP2, 0x80, 0x0 ;  /* 0x000000000000781c */ /* 0x000fe20003f6f028 */
[----:B------:R-:W-:Y:S01]  /*05f0*/  @UP2 ULDC UR14, c[0x0][0x10] ;  /* 0x00000400000e2ab9 */ /* 0x000fe20000000800 */
[----:B------:R-:W-:Y:S01]  /*0600*/  @UP2 UMOV UR9, URZ ;  /* 0x0000003f00092c82 */ /* 0x000fe20008000000 */
[----:B------:R-:W-:Y:S01]  /*0610*/  @!UP2 ULDC UR11, c[0x0][0xc] ;  /* 0x00000300000baab9 */ /* 0x000fe20000000800 */
[----:B0-----:R-:W-:Y:S01]  /*0620*/  ISETP.NE.OR P0, PT, R0, RZ, !P0 ;  /* 0x000000ff0000720c */ /* 0x001fe20004705670 */
[----:B-1----:R-:W-:Y:S02]  /*0630*/  @UP2 UMOV UR7, UR17 ;  /* 0x0000001100072c82 */ /* 0x002fe40008000000 */
[----:B------:R-:W-:Y:S01]  /*0640*/  @UP2 UMOV UR8, UR7 ;  /* 0x0000000700082c82 */ /* 0x000fe20008000000 */
[----:B------:R-:W-:Y:S01]  /*0650*/  @!UP2 UMOV UR7, UR17 ;  /* 0x000000110007ac82 */ /* 0x000fe20008000000 */
[----:B--2---:R-:W-:-:S08]  /*0660*/  @UP2 UIMAD.WIDE.U32 UR14, UR4, UR14, UR8 ;  /* 0x0000000e040e22a5 */ /* 0x004fd0000f8e0008 */
[----:B------:R-:W-:Y:S01]  /*0670*/  VOTEU.ALL UP0, P0 ;  /* 0x00000000003f7886 */ /* 0x000fe20000000000 */
[----:B------:R-:W-:Y:S01]  /*0680*/  VOTEU.ALL UP1, P0 ;  /* 0x00000000003f7886 */ /* 0x000fe20000020000 */
[----:B------:R-:W-:-:S03]  /*0690*/  IMAD.U32 R2, RZ, RZ, UR14 ;  /* 0x0000000eff027e24 */ /* 0x000fc6000f8e00ff */
[----:B------:R-:W0:Y:S01]  /*06a0*/  @!UP0 S2UR UR6, SR_CgaCtaId ;  /* 0x00000000000689c3 */ /* 0x000e220000008800 */
[----:B------:R-:W-:Y:S01]  /*06b0*/  @!UP0 UMOV UR5, 0x400 ;  /* 0x0000040000058882 */ /* 0x000fe20000000000 */
[----:B------:R-:W-:-:S04]  /*06c0*/  @!UP0 UIADD3 UR12, -UR12, 0x100000, URZ ;  /* 0x001000000c0c8890 */ /* 0x000fc8000fffe13f */
[----:B------:R-:W-:Y:S02]  /*06d0*/  @!UP0 USHF.L.U32 UR13, UR12, 0xb, URZ ;  /* 0x0000000b0c0d8899 */ /* 0x000fe4000800063f */
[----:B------:R-:W-:Y:S01]  /*06e0*/  @!UP0 USHF.L.U32 UR12, UR12, 0x1, URZ ;  /* 0x000000010c0c8899 */ /* 0x000fe2000800063f */
[----:B------:R-:W-:Y:S01]  /*06f0*/  IMAD.U32 R3, RZ, RZ, UR15 ;  /* 0x0000000fff037e24 */ /* 0x000fe2000f8e00ff */
[----:B0-----:R-:W-:Y:S01]  /*0700*/  @!UP0 ULEA UR16, UR6, UR5, 0x18 ;  /* 0x0000000506108291 */ /* 0x001fe2000f8ec03f */
[----:B------:R-:W-:Y:S01]  /*0710*/  VOTEU.ALL UP0, P0 ;  /* 0x00000000003f7886 */ /* 0x000fe20000000000 */
[----:B------:R-:W-:Y:S01]  /*0720*/  PLOP3.LUT P0, PT, PT, PT, UP2, 0x80, 0x0 ;  /* 0x000000000000781c */ /* 0x000fe20003f0f028 */
[----:B------:R-:W-:Y:S01]  /*0730*/  UMOV UR5, URZ ;  /* 0x0000003f00057c82 */ /* 0x000fe20008000000 */
[----:B------:R-:W-:Y:S01]  /*0740*/  @UP2 UMOV UR6, URZ ;  /* 0x0000003f00062c82 */ /* 0x000fe20008000000 */
[----:B------:R-:W-:Y:S02]  /*0750*/  @!UP2 UIMAD.WIDE.U32 UR8, UR11, UR7, UR4 ;  /* 0x000000070b08a2a5 */ /* 0x000fe4000f8e0004 */
[----:B------:R-:W-:-:S04]  /*0760*/  @UP2 UIADD3 UR6, UR15, UR6, URZ ;  /* 0x000000060f062290 */ /* 0x000fc8000fffe03f */
[----:B------:R-:W-:Y:S01]  /*0770*/  IMAD.U32 R5, RZ, RZ, UR9 ;  /* 0x00000009ff057e24 */ /* 0x000fe2000f8e00ff */
[----:B------:R-:W0:Y:S02]  /*0780*/  FENCE.VIEW.ASYNC.S ;  /* 0x00000000000073c6 */ /* 0x000e240000000000 */
[----:B0-----:R0:W1:Y:S01]  /*0790*/  @!UP0 SYNCS.EXCH.64 URZ, [UR16+0xf0], UR12 ;  /* 0x0000f00c103f85b2 */ /* 0x0010620008000100 */
[----:B------:R-:W-:Y:S02]  /*07a0*/  @P2 IMAD.U32 R6, RZ, RZ, UR6 ;  /* 0x00000006ff062e24 */ /* 0x000fe4000f8e00ff */
[----:B------:R-:W-:Y:S02]  /*07b0*/  @P0 IMAD.MOV.U32 R7, RZ, RZ, R2 ;  /* 0x000000ffff070224 */ /* 0x000fe400078e0002 */
[----:B------:R-:W-:Y:S02]  /*07c0*/  IMAD.U32 R2, RZ, RZ, UR8 ;  /* 0x00000008ff027e24 */ /* 0x000fe4000f8e00ff */
[----:B------:R-:W-:-:S02]  /*07d0*/  @!P4 IMAD.MOV.U32 R6, RZ, RZ, R5 ;  /* 0x000000ffff06c224 */ /* 0x000fc400078e0005 */
[----:B------:R-:W-:Y:S02]  /*07e0*/  @!P3 IMAD.MOV.U32 R7, RZ, RZ, R2 ;  /* 0x000000ffff07b224 */ /* 0x000fe400078e0002 */
[----:B------:R-:W-:Y:S01]  /*07f0*/  IMAD.U32 R3, RZ, RZ, UR9 ;  /* 0x00000009ff037e24 */ /* 0x000fe2000f8e00ff */
[----:B------:R0:W-:Y:S01]  /*0800*/  STL [R1+0x200], R6 ;  /* 0x0002000601007387 */ /* 0x0001e20000100800 */
[----:B------:R-:W-:-:S03]  /*0810*/  IMAD.U32 R4, RZ, RZ, UR8 ;  /* 0x00000008ff047e24 */ /* 0x000fc6000f8e00ff */
[----:B------:R0:W-:Y:S01]  /*0820*/  STL [R1+0x204], R7 ;  /* 0x0002040701007387 */ /* 0x0001e20000100800 */
[----:B------:R0:W1:Y:S01]  /*0830*/  @!UP1 SYNCS.EXCH.64 URZ, [UR16+0xf8], UR12 ;  /* 0x0000f80c103f95b2 */ /* 0x0000620008000100 */
[----:B------:R-:W-:Y:S01]  /*0840*/  NOP ;  /* 0x0000000000007918 */ /* 0x000fe20000000000 */
[----:B-1----:R-:W-:Y:S06]  /*0850*/  BAR.SYNC.DEFER_BLOCKING 0x0 ;  /* 0x0000000000007b1d */ /* 0x002fec0000010000 */
[----:B------:R-:W-:Y:S05]  /*0860*/  @!P1 BRA `(.L_x_4) ;  /* 0x0000010000449947 */ /* 0x000fea0003800000 */
[----:B------:R-:W-:-:S06]  /*0870*/  UISETP.GT.U32.AND UP0, UPT, UR18, 0x1, UPT ;  /* 0x000000011200788c */ /* 0x000fcc000bf04070 */
[----:B------:R-:W-:-:S13]  /*0880*/  PLOP3.LUT P0, PT, PT, PT, UP0, 0x80, 0x0 ;  /* 0x000000000000781c */ /* 0x000fda0003f0f008 */
[----:B0-----:R-:W-:Y:S05]  /*0890*/  @P0 EXIT ;  /* 0x000000000000094d */ /* 0x001fea0003800000 */
[----:B------:R-:W-:Y:S01]  /*08a0*/  ULDC.64 UR8, c[0x0][0x650] ;  /* 0x0001940000087ab9 */ /* 0x000fe20000000a00 */
[----:B------:R-:W-:Y:S01]  /*08b0*/  UMOV UR42, 0xffffffff ;  /* 0xffffffff002a7882 */ /* 0x000fe20000000000 */
[----:B------:R-:W-:Y:S01]  /*08c0*/  ISETP.GE.U32.AND P0, PT, R7, UR8, PT ;  /* 0x0000000807007c0c */ /* 0x000fe2000bf06070 */
[----:B------:R-:W-:Y:S01]  /*08d0*/  UMOV UR41, 0xffffffff ;  /* 0xffffffff00297882 */ /* 0x000fe20000000000 */
[----:B------:R-:W-:Y:S01]  /*08e0*/  UMOV UR44, 0xffffffff ;  /* 0xffffffff002c7882 */ /* 0x000fe20000000000 */
[----:B------:R-:W-:Y:S02]  /*08f0*/  PRMT R0, RZ, 0x7610, R0 ;  /* 0x00007610ff007816 */ /* 0x000fe40000000000 */
[----:B------:R-:W-:-:S13]  /*0900*/  ISETP.GE.U32.AND.EX P0, PT, R6, UR9, PT, P0 ;  /* 0x0000000906007c0c */ /* 0x000fda000bf06100 */
[----:B------:R-:W-:Y:S05]  /*0910*/  @P0 BRA `(.L_x_5) ;  /* 0x0000000400800947 */ /* 0x000fea0003800000 */
[----:B------:R-:W-:Y:S01]  /*0920*/  I2FP.F32.U32 R0, UR4 ;  /* 0x0000000400007c45 */ /* 0x000fe20008201000 */
[----:B------:R-:W-:Y:S01]  /*0930*/  ULDC.64 UR16, c[0x0][0x628] ;  /* 0x00018a0000107ab9 */ /* 0x000fe20000000a00 */
[----:B------:R-:W-:Y:S01]  /*0940*/  ULDC UR6, c[0x0][0x150] ;  /* 0x0000540000067ab9 */ /* 0x000fe20000000800 */
[----:B------:R-:W-:Y:S01]  /*0950*/  ISETP.NE.U32.AND P0, PT, RZ, UR16, PT ;  /* 0x00000010ff007c0c */ /* 0x000fe2000bf05070 */
[----:B------:R-:W-:Y:S01]  /*0960*/  ULDC UR15, c[0x0][0x630] ;  /* 0x00018c00000f7ab9 */ /* 0x000fe20000000800 */
[----:B------:R-:W-:Y:S01]  /*0970*/  FMUL R0, R0, UR6 ;  /* 0x0000000600007c20 */ /* 0x000fe20008400000 */
[----:B------:R-:W-:Y:S01]  /*0980*/  R2UR UR18, R7 ;  /* 0x00000000071272ca */ /* 0x000fe200000e0000 */
[----:B------:R-:W-:Y:S01]  /*0990*/  ULDC UR20, c[0x0][0x154] ;  /* 0x0000550000147ab9 */ /* 0x000fe20000000800 */
[----:B------:R-:W-:Y:S01]  /*09a0*/  ISETP.NE.AND.EX P0, PT, RZ, UR17, PT, P0 ;  /* 0x00000011ff007c0c */ /* 0x000fe2000bf05300 */
[----:B------:R0:W1:Y:S01]  /*09b0*/  F2I.U32.TRUNC.NTZ R2, R0 ;  /* 0x0000000000027305 */ /* 0x000062000020f000 */
[----:B------:R-:W-:-:S02]  /*09c0*/  R2UR UR19, R6 ;  /* 0x00000000061372ca */ /* 0x000fc400000e0000 */
[----:B------:R-:W-:Y:S02]  /*09d0*/  R2UR UR8, R7 ;  /* 0x00000000070872ca */ /* 0x000fe400000e0000 */
[----:B------:R-:W-:-:S07]  /*09e0*/  R2UR UR9, R6 ;  /* 0x00000000060972ca */ /* 0x000fce00000e0000 */
[----:B0-----:R-:W-:Y:S08]  /*09f0*/  @!P0 BRA `(.L_x_6) ;  /* 0x0000000000308947 */ /* 0x001ff00003800000 */
[----:B------:R-:W-:Y:S01]  /*0a00*/  R2UR UR8, R7 ;  /* 0x00000000070872ca */ /* 0x000fe200000e0000 */
[----:B------:R-:W-:Y:S01]  /*0a10*/  ULDC UR6, c[0x0][0x634] ;  /* 0x00018d0000067ab9 */ /* 0x000fe20000000800 */
[----:B------:R-:W-:-:S11]  /*0a20*/  R2UR UR14, R6 ;  /* 0x00000000060e72ca */ /* 0x000fd600000e0000 */
[----:B------:R-:W-:-:S04]  /*0a30*/  UIADD3 UR6, UP0, UR8, UR6, URZ ;  /* 0x0000000608067290 */ /* 0x000fc8000ff1e03f */
[----:B------:R-:W-:-:S04]  /*0a40*/  UIADD3.X UR14, URZ, UR14, URZ, UP0, !UPT ;  /* 0x0000000e3f0e7290 */ /* 0x000fc800087fe43f */
[----:B------:R-:W-:-:S04]  /*0a50*/  UIMAD.WIDE.U32 UR8, UR14, UR16, URZ ;  /* 0x000000100e0872a5 */ /* 0x000fc8000f8e003f */
[----:B------:R-:W-:Y:S02]  /*0a60*/  UIMAD.WIDE.U32 UR10, UP0, UR6, UR17, UR8 ;  /* 0x00000011060a72a5 */ /* 0x000fe4000f800008 */
[----:B------:R-:W-:Y:S02]  /*0a70*/  UIMAD.WIDE.U32 UR8, UR6, UR16, URZ ;  /* 0x00000010060872a5 */ /* 0x000fe4000f8e003f */
[----:B------:R-:W-:Y:S02]  /*0a80*/  UIADD3.X UR13, URZ, URZ, URZ, UP0, !UPT ;  /* 0x0000003f3f0d7290 */ /* 0x000fe400087fe43f */
[----:B------:R-:W-:Y:S01]  /*0a90*/  UIADD3 URZ, UP0, UR9, UR10, URZ ;  /* 0x0000000a093f7290 */ /* 0x000fe2000ff1e03f */
[----:B------:R-:W-:-:S03]  /*0aa0*/  UMOV UR12, UR11 ;  /* 0x0000000b000c7c82 */ /* 0x000fc60008000000 */
[----:B------:R-:W-:-:S12]  /*0ab0*/  UIMAD.WIDE.U32.X UR8, UR14, UR17, UR12, UP0 ;  /* 0x000000110e0872a5 */ /* 0x000fd800080e040c */
.L_x_6:
[----:B------:R-:W-:Y:S01]  /*0ac0*/  USHF.R.U64 UR44, UR8, UR15, UR9 ;  /* 0x0000000f082c7299 */ /* 0x000fe20008001209 */
[----:B------:R-:W-:Y:S01]  /*0ad0*/  I2FP.F32.U32 R0, UR7 ;  /* 0x0000000700007c45 */ /* 0x000fe20008201000 */
[----:B------:R-:W-:Y:S01]  /*0ae0*/  USHF.R.U32.HI UR5, URZ, UR15, UR9 ;  /* 0x0000000f3f057299 */ /* 0x000fe20008011609 */
[----:B-1----:R-:W-:Y:S01]  /*0af0*/  R2UR UR12, R2 ;  /* 0x00000000020c72ca */ /* 0x002fe200000e0000 */
[----:B------:R-:W-:Y:S02]  /*0b00*/  UIADD3 UR6, UP0, URZ, -UR44, URZ ;  /* 0x8000002c3f067290 */ /* 0x000fe4000ff1e03f */
[----:B------:R-:W-:Y:S01]  /*0b10*/  FMUL R0, R0, UR20 ;  /* 0x0000001400007c20 */ /* 0x000fe20008400000 */
[----:B------:R-:W-:Y:S01]  /*0b20*/  ULDC.64 UR8, c[0x0][0x620] ;  /* 0x0001880000087ab9 */ /* 0x000fe20000000a00 */
[----:B------:R-:W-:Y:S01]  /*0b30*/  UIADD3.X UR5, URZ, ~UR5, URZ, UP0, !UPT ;  /* 0x800000053f057290 */ /* 0x000fe200087fe43f */
[----:B------:R-:W-:Y:S01]  /*0b40*/  UMOV UR10, UR18 ;  /* 0x00000012000a7c82 */ /* 0x000fe20008000000 */
[----:B------:R-:W-:-:S02]  /*0b50*/  UMOV UR11, UR19 ;  /* 0x00000013000b7c82 */ /* 0x000fc40008000000 */
[----:B------:R-:W-:Y:S01]  /*0b60*/  UIMAD UR5, UR5, UR8, URZ ;  /* 0x00000008050572a4 */ /* 0x000fe2000f8e023f */
[----:B------:R-:W0:Y:S01]  /*0b70*/  F2I.U32.TRUNC.NTZ R0, R0 ;  /* 0x0000000000007305 */ /* 0x000e22000020f000 */
[----:B------:R-:W-:Y:S02]  /*0b80*/  UIMAD.WIDE.U32 UR10, UR6, UR8, UR10 ;  /* 0x00000008060a72a5 */ /* 0x000fe4000f8e000a */
[----:B------:R-:W-:Y:S01]  /*0b90*/  UIMAD UR6, UR6, UR9, UR5 ;  /* 0x00000009060672a4 */ /* 0x000fe2000f8e0205 */
[----:B------:R-:W-:Y:S01]  /*0ba0*/  ULDC UR21, c[0x0][0x658] ;  /* 0x0001960000157ab9 */ /* 0x000fe20000000800 */
[----:B------:R-:W-:Y:S02]  /*0bb0*/  UMOV UR19, 0xffffffff ;  /* 0xffffffff00137882 */ /* 0x000fe40000000000 */
[----:B------:R-:W-:Y:S01]  /*0bc0*/  UIADD3 UR6, UR11, UR6, URZ ;  /* 0x000000060b067290 */ /* 0x000fe2000fffe03f */
[----:B------:R-:W-:Y:S01]  /*0bd0*/  ULDC UR15, c[0x0][0x618] ;  /* 0x00018600000f7ab9 */ /* 0x000fe20000000800 */
[----:B------:R-:W-:Y:S01]  /*0be0*/  ULDC.64 UR8, c[0x0][0x640] ;  /* 0x0001900000087ab9 */ /* 0x000fe20000000a00 */
[----:B------:R-:W-:Y:S01]  /*0bf0*/  USHF.L.U32 UR11, UR19, UR21, URZ ;  /* 0x00000015130b7299 */ /* 0x000fe2000800063f */
[----:B------:R-:W-:Y:S01]  /*0c00*/  ISETP.NE.U32.AND P0, PT, RZ, UR8, PT ;  /* 0x00000008ff007c0c */ /* 0x000fe2000bf05070 */
[----:B------:R-:W-:-:S02]  /*0c10*/  USHF.R.U64 UR19, UR10, UR15, UR6 ;  /* 0x0000000f0a137299 */ /* 0x000fc40008001206 */
[----:B------:R-:W-:Y:S01]  /*0c20*/  USHF.R.U32.HI UR10, URZ, UR15, UR6 ;  /* 0x0000000f3f0a7299 */ /* 0x000fe20008011606 */
[----:B0-----:R-:W-:Y:S01]  /*0c30*/  R2UR UR14, R0 ;  /* 0x00000000000e72ca */ /* 0x001fe200000e0000 */
[----:B------:R-:W-:Y:S01]  /*0c40*/  ULDC UR17, c[0x0][0x608] ;  /* 0x0001820000117ab9 */ /* 0x000fe20000000800 */
[----:B------:R-:W-:Y:S01]  /*0c50*/  ISETP.NE.AND.EX P0, PT, RZ, UR9, PT, P0 ;  /* 0x00000009ff007c0c */ /* 0x000fe2000bf05300 */
[----:B------:R-:W-:Y:S02]  /*0c60*/  USHF.R.U64 UR23, UR19, UR17, UR10 ;  /* 0x0000001113177299 */ /* 0x000fe4000800120a */
[----:B------:R-:W-:Y:S01]  /*0c70*/  USHF.R.U32.HI UR10, URZ, UR17, UR10 ;  /* 0x000000113f0a7299 */ /* 0x000fe2000801160a */
[----:B------:R-:W-:Y:S01]  /*0c80*/  UMOV UR16, 0x1 ;  /* 0x0000000100107882 */ /* 0x000fe20000000000 */
[----:B------:R-:W-:Y:S02]  /*0c90*/  UIADD3 UR12, -UR12, URZ, URZ ;  /* 0x0000003f0c0c7290 */ /* 0x000fe4000fffe13f */
[----:B------:R-:W-:-:S02]  /*0ca0*/  USHF.R.U64 UR24, UR23, UR21, UR10 ;  /* 0x0000001517187299 */ /* 0x000fc4000800120a */
[----:B------:R-:W-:Y:S01]  /*0cb0*/  USHF.L.U32 UR6, UR16, UR21, URZ ;  /* 0x0000001510067299 */ /* 0x000fe2000800063f */
[----:B------:R-:W-:Y:S01]  /*0cc0*/  ULDC UR13, c[0x0][0x144] ;  /* 0x00005100000d7ab9 */ /* 0x000fe20000000800 */
[----:B------:R-:W-:Y:S01]  /*0cd0*/  ULDC UR5, c[0x0][0x600] ;  /* 0x0001800000057ab9 */ /* 0x000fe20000000800 */
[----:B------:R-:W-:Y:S02]  /*0ce0*/  ULOP3.LUT UR16, URZ, UR11, URZ, 0x33, !UPT ;  /* 0x0000000b3f107292 */ /* 0x000fe4000f8e333f */
[----:B------:R-:W-:Y:S02]  /*0cf0*/  USHF.R.U32.HI UR11, URZ, UR21, UR10 ;  /* 0x000000153f0b7299 */ /* 0x000fe4000801160a */
[----:B------:R-:W-:Y:S02]  /*0d00*/  UIADD3 UR18, UR5, -0x1, URZ ;  /* 0xffffffff05127890 */ /* 0x000fe4000fffe03f */
[----:B------:R-:W-:Y:S02]  /*0d10*/  UIADD3 UR20, -UR14, URZ, URZ ;  /* 0x0000003f0e147290 */ /* 0x000fe4000fffe13f */
[----:B------:R-:W-:Y:S01]  /*0d20*/  UIMAD UR4, UR13, UR12, UR4 ;  /* 0x0000000c0d0472a4 */ /* 0x000fe2000f8e0204 */
[----:B------:R-:W-:Y:S01]  /*0d30*/  ULDC UR25, c[0x0][0x148] ;  /* 0x0000520000197ab9 */ /* 0x000fe20000000800 */
[----:B------:R-:W-:Y:S01]  /*0d40*/  ULDC UR21, c[0x0][0x648] ;  /* 0x0001920000157ab9 */ /* 0x000fe20000000800 */
[----:B------:R-:W-:Y:S01]  /*0d50*/  ULDC UR22, c[0x0][0x638] ;  /* 0x00018e0000167ab9 */ /* 0x000fe20000000800 */
[----:B------:R-:W-:Y:S01]  /*0d60*/  UMOV UR10, UR24 ;  /* 0x00000018000a7c82 */ /* 0x000fe20008000000 */
[----:B------:R-:W-:Y:S07]  /*0d70*/  @!P0 BRA `(.L_x_7) ;  /* 0x0000000000308947 */ /* 0x000fee0003800000 */
[----:B------:R-:W-:Y:S02]  /*0d80*/  ULDC UR14, c[0x0][0x64c] ;  /* 0x00019300000e7ab9 */ /* 0x000fe40000000800 */
        /* <DEDUP_REMOVED lines=8> */
[----:B------:R-:W-:-:S07]  /*0e10*/  UIMAD.WIDE.U32.X UR8, UR17, UR9, UR14, UP0 ;  /* 0x00000009110872a5 */ /* 0x000fce00080e040e */
[----:B------:R-:W-:Y:S01]  /*0e20*/  UMOV UR10, UR8 ;  /* 0x00000008000a7c82 */ /* 0x000fe20008000000 */
[----:B------:R-:W-:-:S05]  /*0e30*/  UMOV UR11, UR9 ;  /* 0x00000009000b7c82 */ /* 0x000fca0008000000 */
.L_x_7:
[----:B------:R-:W-:Y:S01]  /*0e40*/  UISETP.NE.AND UP0, UPT, UR46, URZ, UPT ;  /* 0x0000003f2e00728c */ /* 0x000fe2000bf05270 */
[----:B------:R-:W-:Y:S01]  /*0e50*/  IMAD.MOV.U32 R0, RZ, RZ, 0x1 ;  /* 0x00000001ff007424 */ /* 0x000fe200078e00ff */
[----:B------:R-:W-:Y:S02]  /*0e60*/  USHF.R.U64 UR8, UR10, UR21, UR11 ;  /* 0x000000150a087299 */ /* 0x000fe4000800120b */
[----:B------:R-:W-:Y:S02]  /*0e70*/  ULOP3.LUT UR16, UR23, UR16, URZ, 0xc0, !UPT ;  /* 0x0000001017107292 */ /* 0x000fe4000f8ec03f */
[----:B------:R-:W-:Y:S02]  /*0e80*/  ULOP3.LUT UR18, UR19, UR18, URZ, 0xc0, !UPT ;  /* 0x0000001213127292 */ /* 0x000fe4000f8ec03f */
[----:B------:R-:W-:-:S03]  /*0e90*/  UIMAD UR16, UR6, UR8, UR16 ;  /* 0x00000008061072a4 */ /* 0x000fc6000f8e0210 */
[----:B------:R-:W-:Y:S02]  /*0ea0*/  @UP0 UIMAD UR4, UR25, UR20, UR7 ;  /* 0x00000014190402a4 */ /* 0x000fe4000f8e0207 */
[----:B------:R-:W-:-:S04]  /*0eb0*/  UIADD3 UR7, -UR8, URZ, URZ ;  /* 0x0000003f08077290 */ /* 0x000fc8000fffe13f */
[----:B------:R-:W-:-:S03]  /*0ec0*/  UIMAD UR6, UR7, UR22, UR24 ;  /* 0x00000016070672a4 */ /* 0x000fc6000f8e0218 */
[----:B------:R-:W-:Y:S01]  /*0ed0*/  ULDC UR7, c[0x0][0x610] ;  /* 0x0001840000077ab9 */ /* 0x000fe20000000800 */
[----:B------:R-:W-:Y:S02]  /*0ee0*/  UIMAD UR6, UR6, UR5, UR18 ;  /* 0x00000005060672a4 */ /* 0x000fe4000f8e0212 */
[----:B------:R-:W-:-:S04]  /*0ef0*/  UIMAD UR4, UR16, UR7, UR4 ;  /* 0x00000007100472a4 */ /* 0x000fc8000f8e0204 */
[----:B------:R-:W-:Y:S02]  /*0f00*/  USEL UR41, UR6, UR4, !UP0 ;  /* 0x0000000406297287 */ /* 0x000fe4000c000000 */
[----:B------:R-:W-:-:S12]  /*0f10*/  USEL UR42, UR4, UR6, !UP0 ;  /* 0x00000006042a7287 */ /* 0x000fd8000c000000 */
.L_x_5:
[----:B------:R-:W-:-:S08]  /*0f20*/  NOP ;  /* 0x0000000000007918 */ /* 0x000fd00000000000 */
[----:B------:R-:W0:Y:S02]  /*0f30*/  USETMAXREG.TRY_ALLOC.CTAPOOL UP0, 0xf0 ;  /* 0x000000f0000079c8 */ /* 0x000e240008000600 */
[----:B0-----:R-:W-:-:S13]  /*0f40*/  PLOP3.LUT P0, PT, PT, PT, UP0, 0x80, 0x0 ;  /* 0x000000000000781c */ /* 0x001fda0003f0f008 */
[----:B------:R-:W-:Y:S05]  /*0f50*/  @!P0 BRA `(.L_x_5) ;  /* 0xfffffffc00f08947 */ /* 0x000fea000383ffff */
[----:B------:R-:W-:Y:S01]  /*0f60*/  ULDC.64 UR4, c[0x0][0x598] ;  /* 0x0001660000047ab9 */ /* 0x000fe20000000a00 */
[----:B------:R-:W-:Y:S01]  /*0f70*/  ULDC.64 UR36, c[0x0][0x208] ;  /* 0x0000820000247ab9 */ /* 0x000fe20000000a00 */
[----:B------:R-:W-:-:S04]  /*0f80*/  ISETP.NE.U32.AND P0, PT, RZ, UR4, PT ;  /* 0x00000004ff007c0c */ /* 0x000fc8000bf05070 */
[----:B------:R-:W-:-:S13]  /*0f90*/  ISETP.NE.AND.EX P0, PT, RZ, UR5, PT, P0 ;  /* 0x00000005ff007c0c */ /* 0x000fda000bf05300 */
[----:B------:R-:W-:Y:S05]  /*0fa0*/  @!P0 BRA `(.L_x_8) ;  /* 0x00000000001c8947 */ /* 0x000fea0003800000 */
[----:B------:R-:W0:Y:S02]  /*0fb0*/  LDC.64 R2, c[0x0][0x598] ;  /* 0x00016600ff027b82 */ /* 0x000e240000000a00 */
[----:B0-----:R-:W2:Y:S02]  /*0fc0*/  LDG.E.64 R2, desc[UR36][R2.64] ;  /* 0x0000002402027981 */ /* 0x001ea4000c1e1b00 */
[----:B--2---:R-:W-:-:S04]  /*0fd0*/  ISETP.NE.U32.AND P0, PT, R2, RZ, PT ;  /* 0x000000ff0200720c */ /* 0x004fc80003f05070 */
[----:B------:R-:W-:-:S13]  /*0fe0*/  ISETP.NE.AND.EX P0, PT, R3, RZ, PT, P0 ;  /* 0x000000ff0300720c */ /* 0x000fda0003f05300 */
[----:B------:R-:W-:Y:S05]  /*0ff0*/  @!P0 BRA `(.L_x_8) ;  /* 0x0000000000088947 */ /* 0x000fea0003800000 */
[----:B------:R0:W5:Y:S01]  /*1000*/  LD.E R17, desc[UR36][R2.64] ;  /* 0x0000002402117980 */ /* 0x000162000c101900 */
[----:B------:R-:W-:Y:S05]  /*1010*/  BRA `(.L_x_9) ;  /* 0x0000000000247947 */ /* 0x000fea0003800000 */
.L_x_8:
[----:B------:R-:W-:Y:S02]  /*1020*/  ULDC.64 UR4, c[0x0][0x588] ;  /* 0x0001620000047ab9 */ /* 0x000fe40000000a00 */
[----:B------:R-:W-:-:S04]  /*1030*/  ISETP.NE.U32.AND P0, PT, RZ, UR4, PT ;  /* 0x00000004ff007c0c */ /* 0x000fc8000bf05070 */
[----:B------:R-:W-:-:S13]  /*1040*/  ISETP.NE.AND.EX P0, PT, RZ, UR5, PT, P0 ;  /* 0x00000005ff007c0c */ /* 0x000fda000bf05300 */
[----:B------:R-:W-:Y:S05]  /*1050*/  @!P0 BRA `(.L_x_10) ;  /* 0x00000000000c8947 */ /* 0x000fea0003800000 */
[----:B------:R-:W0:Y:S02]  /*1060*/  LDC.64 R2, c[0x0][0x588] ;  /* 0x00016200ff027b82 */ /* 0x000e240000000a00 */
[----:B0-----:R1:W5:Y:S01]  /*1070*/  LDG.E R17, desc[UR36][R2.64] ;  /* 0x0000002402117981 */ /* 0x001362000c1e1900 */
[----:B------:R-:W-:Y:S05]  /*1080*/  BRA `(.L_x_9) ;  /* 0x0000000000087947 */ /* 0x000fea0003800000 */
.L_x_10:
[----:B------:R-:W-:Y:S02]  /*1090*/  ULDC UR4, c[0x0][0x580] ;  /* 0x0001600000047ab9 */ /* 0x000fe40000000800 */
[----:B------:R-:W-:-:S07]  /*10a0*/  IMAD.U32 R17, RZ, RZ, UR4 ;  /* 0x00000004ff117e24 */ /* 0x000fce000f8e00ff */
.L_x_9:
[----:B------:R-:W-:Y:S02]  /*10b0*/  ULDC.64 UR4, c[0x0][0x5a0] ;  /* 0x0001680000047ab9 */ /* 0x000fe40000000a00 */
[----:B------:R-:W-:-:S04]  /*10c0*/  ISETP.NE.U32.AND P0, PT, RZ, UR4, PT ;  /* 0x00000004ff007c0c */ /* 0x000fc8000bf05070 */
[----:B------:R-:W-:-:S13]  /*10d0*/  ISETP.NE.AND.EX P0, PT, RZ, UR5, PT, P0 ;  /* 0x00000005ff007c0c */ /* 0x000fda000bf05300 */
[----:B------:R-:W-:Y:S05]  /*10e0*/  @!P0 BRA `(.L_x_11) ;  /* 0x00000000001c8947 */ /* 0x000fea0003800000 */
[----:B01----:R-:W0:Y:S02]  /*10f0*/  LDC.64 R2, c[0x0][0x5a0] ;  /* 0x00016800ff027b82 */ /* 0x003e240000000a00 */
[----:B0-----:R-:W2:Y:S02]  /*1100*/  LDG.E.64 R2, desc[UR36][R2.64] ;  /* 0x0000002402027981 */ /* 0x001ea4000c1e1b00 */
[----:B--2---:R-:W-:-:S04]  /*1110*/  ISETP.NE.U32.AND P0, PT, R2, RZ, PT ;  /* 0x000000ff0200720c */ /* 0x004fc80003f05070 */
[----:B------:R-:W-:-:S13]  /*1120*/  ISETP.NE.AND.EX P0, PT, R3, RZ, PT, P0 ;  /* 0x000000ff0300720c */ /* 0x000fda0003f05300 */
[----:B------:R-:W-:Y:S05]  /*1130*/  @!P0 BRA `(.L_x_11) ;  /* 0x0000000000088947 */ /* 0x000fea0003800000 */
[----:B------:R0:W5:Y:S01]  /*1140*/  LD.E R18, desc[UR36][R2.64] ;  /* 0x0000002402127980 */ /* 0x000162000c101900 */
[----:B------:R-:W-:Y:S05]  /*1150*/  BRA `(.L_x_12) ;  /* 0x0000000000247947 */ /* 0x000fea0003800000 */
.L_x_11:
[----:B------:R-:W-:Y:S02]  /*1160*/  ULDC.64 UR4, c[0x0][0x590] ;  /* 0x0001640000047ab9 */ /* 0x000fe40000000a00 */
[----:B------:R-:W-:-:S04]  /*1170*/  ISETP.NE.U32.AND P0, PT, RZ, UR4, PT ;  /* 0x00000004ff007c0c */ /* 0x000fc8000bf05070 */
[----:B------:R-:W-:-:S13]  /*1180*/  ISETP.NE.AND.EX P0, PT, RZ, UR5, PT, P0 ;  /* 0x00000005ff007c0c */ /* 0x000fda000bf05300 */
[----:B------:R-:W-:Y:S05]  /*1190*/  @!P0 BRA `(.L_x_13) ;  /* 0x00000000000c8947 */ /* 0x000fea0003800000 */
[----:B------:R-:W2:Y:S02]  /*11a0*/  LDC.64 R18, c[0x0][0x590] ;  /* 0x00016400ff127b82 */ /* 0x000ea40000000a00 */
[----:B--2---:R2:W5:Y:S01]  /*11b0*/  LDG.E R18, desc[UR36][R18.64] ;  /* 0x0000002412127981 */ /* 0x004562000c1e1900 */
[----:B------:R-:W-:Y:S05]  /*11c0*/  BRA `(.L_x_12) ;  /* 0x0000000000087947 */ /* 0x000fea0003800000 */
.L_x_13:
[----:B------:R-:W-:Y:S02]  /*11d0*/  ULDC UR4, c[0x0][0x584] ;  /* 0x0001610000047ab9 */ /* 0x000fe40000000800 */
[----:B------:R-:W-:-:S07]  /*11e0*/  IMAD.U32 R18, RZ, RZ, UR4 ;  /* 0x00000004ff127e24 */ /* 0x000fce000f8e00ff */
.L_x_12:
[----:B------:R-:W-:-:S13]  /*11f0*/  LOP3.LUT P0, RZ, R0, 0xff, RZ, 0xc0, !PT ;  /* 0x000000ff00ff7812 */ /* 0x000fda000780c0ff */
[----:B------:R-:W-:Y:S05]  /*1200*/  @!P0 EXIT ;  /* 0x000000000000894d */ /* 0x000fea0003800000 */
[----:B------:R-:W-:Y:S01]  /*1210*/  ULDC UR4, c[0x0][0x28c] ;  /* 0x0000a30000047ab9 */ /* 0x000fe20000000800 */
[----:B------:R-:W-:Y:S01]  /*1220*/  UMOV UR39, URZ ;  /* 0x0000003f00277c82 */ /* 0x000fe20008000000 */
[----:B------:R-:W-:Y:S01]  /*1230*/  UIADD3 UR4, UR4, 0x1f, URZ ;  /* 0x0000001f04047890 */ /* 0x000fe2000fffe03f */
[----:B------:R-:W-:-:S03]  /*1240*/  UMOV UR38, URZ ;  /* 0x0000003f00267c82 */ /* 0x000fc60008000000 */
[----:B------:R-:W-:-:S04]  /*1250*/  USHF.R.S32.HI UR5, URZ, 0x1f, UR4 ;  /* 0x0000001f3f057899 */ /* 0x000fc80008011404 */
[----:B------:R-:W-:-:S04]  /*1260*/  ULEA.HI UR5, UR5, UR4, URZ, 0x5 ;  /* 0x0000000405057291 */ /* 0x000fc8000f8f283f */
[----:B------:R-:W-:-:S12]  /*1270*/  USHF.R.S32.HI UR43, URZ, 0x5, UR5 ;  /* 0x000000053f2b7899 */ /* 0x000fd80008011405 */
.L_x_547:
[----:B------:R-:W3:Y:S01]  /*1280*/  S2R R0, SR_TID.X ;  /* 0x0000000000007919 */ /* 0x000ee20000002100 */
[----:B----4-:R-:W4:Y:S01]  /*1290*/  S2UR UR7, SR_CgaCtaId ;  /* 0x00000000000779c3 */ /* 0x010f220000008800 */
[----:B------:R-:W-:Y:S02]  /*12a0*/  UMOV UR6, 0x400 ;  /* 0x0000040000067882 */ /* 0x000fe40000000000 */
[----:B----4-:R-:W-:Y:S01]  /*12b0*/  ULEA UR6, UR7, UR6, 0x18 ;  /* 0x0000000607067291 */ /* 0x010fe2000f8ec03f */
[----:B---3--:R-:W-:-:S04]  /*12c0*/  LOP3.LUT R0, R0, 0x80, RZ, 0xc0, !PT ;  /* 0x0000008000007812 */ /* 0x008fc800078ec0ff */
[----:B------:R-:W-:-:S06]  /*12d0*/  SHF.R.U32.HI R0, RZ, 0x7, R0 ;  /* 0x00000007ff007819 */ /* 0x000fcc0000011600 */
[----:B------:R-:W3:Y:S02]  /*12e0*/  SHFL.IDX PT, R0, R0, RZ, 0x1f ;  /* 0x00001fff00007589 */ /* 0x000ee400000e0000 */
[----:B---3--:R-:W-:-:S13]  /*12f0*/  R2UR UR4, R0 ;  /* 0x00000000000472ca */ /* 0x008fda00000e0000 */
[----:B------:R-:W-:-:S04]  /*1300*/  ULEA.HI UR5, UR4, UR4, URZ, 0x1 ;  /* 0x0000000404057291 */ /* 0x000fc8000f8f083f */
[----:B------:R-:W-:-:S04]  /*1310*/  ULOP3.LUT UR5, UR5, 0x1ffffe, URZ, 0xc0, !UPT ;  /* 0x001ffffe05057892 */ /* 0x000fc8000f8ec03f */
[----:B------:R-:W-:-:S03]  /*1320*/  UIADD3 UR5, UR4, -UR5, URZ ;  /* 0x8000000504057290 */ /* 0x000fc6000fffe03f */
[----:B------:R-:W-:Y:S01]  /*1330*/  ULDC UR4, c[0x0][0x28c] ;  /* 0x0000a30000047ab9 */ /* 0x000fe20000000800 */
[----:B------:R-:W-:Y:S01]  /*1340*/  ULEA UR5, UR5, UR6, 0xb ;  /* 0x0000000605057291 */ /* 0x000fe2000f8e583f */
[----:B------:R-:W-:-:S03]  /*1350*/  ISETP.LT.AND P0, PT, RZ, UR4, PT ;  /* 0x00000004ff007c0c */ /* 0x000fc6000bf01270 */
[----:B------:R-:W-:-:S04]  /*1360*/  UIADD3 UR5, UR5, 0x200, URZ ;  /* 0x0000020005057890 */ /* 0x000fc8000fffe03f */
[----:B------:R-:W-:-:S04]  /*1370*/  USHF.R.U32.HI UR5, URZ, 0x4, UR5 ;  /* 0x000000043f057899 */ /* 0x000fc80008011605 */
[----:B------:R-:W-:-:S04]  /*1380*/  ULOP3.LUT UR5, UR5, 0x3fff, URZ, 0xc0, !UPT ;  /* 0x00003fff05057892 */ /* 0x000fc8000f8ec03f */
[----:B------:R-:W-:Y:S01]  /*1390*/  ULOP3.LUT UR45, UR5, 0x10000, URZ, 0xfc, !UPT ;  /* 0x00010000052d7892 */ /* 0x000fe2000f8efc3f */
[----:B------:R-:W-:Y:S11]  /*13a0*/  @P0 BRA `(.L_x_14) ;  /* 0x0000000000400947 */ /* 0x000ff60003800000 */
[----:B------:R-:W-:Y:S01]  /*13b0*/  MOV R0, 0x0 ;  /* 0x0000000000007802 */ /* 0x000fe20000000f00 */
[----:B------:R-:W-:Y:S01]  /*13c0*/  ULDC.64 UR4, c[0x4][0x68] ;  /* 0x01001a0000047ab9 */ /* 0x000fe20000000a00 */
[----:B------:R-:W-:Y:S01]  /*13d0*/  ULDC.64 UR6, c[0x4][0x8] ;  /* 0x0100020000067ab9 */ /* 0x000fe20000000a00 */
[----:B------:R-:W-:Y:S01]  /*13e0*/  IMAD.U32 R4, RZ, RZ, UR4 ;  /* 0x00000004ff047e24 */ /* 0x000fe2000f8e00ff */
[----:B01----:R0:W1:Y:S01]  /*13f0*/  LDC.64 R2, c[0x4][R0] ;  /* 0x0100000000027b82 */ /* 0x0030620000000a00 */
[----:B------:R-:W-:Y:S01]  /*1400*/  IMAD.U32 R5, RZ, RZ, UR5 ;  /* 0x00000005ff057e24 */ /* 0x000fe2000f8e00ff */
[----:B------:R-:W-:Y:S01]  /*1410*/  ULDC.64 UR4, c[0x4][0x70] ;  /* 0x01001c0000047ab9 */ /* 0x000fe20000000a00 */
[----:B------:R-:W-:Y:S02]  /*1420*/  IMAD.U32 R10, RZ, RZ, UR6 ;  /* 0x00000006ff0a7e24 */ /* 0x000fe4000f8e00ff */
[----:B------:R-:W-:Y:S02]  /*1430*/  IMAD.U32 R6, RZ, RZ, UR4 ;  /* 0x00000004ff067e24 */ /* 0x000fe4000f8e00ff */
[----:B------:R-:W-:-:S02]  /*1440*/  IMAD.U32 R7, RZ, RZ, UR5 ;  /* 0x00000005ff077e24 */ /* 0x000fc4000f8e00ff */
[----:B------:R-:W-:Y:S02]  /*1450*/  IMAD.U32 R11, RZ, RZ, UR7 ;  /* 0x00000007ff0b7e24 */ /* 0x000fe4000f8e00ff */
[----:B------:R-:W-:Y:S02]  /*1460*/  IMAD.MOV.U32 R8, RZ, RZ, 0x1e1 ;  /* 0x000001e1ff087424 */ /* 0x000fe400078e00ff */
[----:B------:R-:W-:Y:S02]  /*1470*/  IMAD.MOV.U32 R12, RZ, RZ, 0x1 ;  /* 0x00000001ff0c7424 */ /* 0x000fe400078e00ff */
[----:B0-----:R-:W-:-:S07]  /*1480*/  IMAD.MOV.U32 R13, RZ, RZ, RZ ;  /* 0x000000ffff0d7224 */ /* 0x001fce00078e00ff */
[----:B------:R-:W-:-:S07]  /*1490*/  LEPC R20, `(.L_x_14) ;  /* 0x000000001014794e */ /* 0x000fce0000000000 */
[----:B-12--5:R-:W-:Y:S05]  /*14a0*/  CALL.ABS.NOINC R2 ;  /* 0x0000000002007343 */ /* 0x026fea0003c00000 */
.L_x_14:
[----:B------:R-:W-:-:S06]  /*14b0*/  ULOP3.LUT UR4, UR40, 0x1, URZ, 0xfc, !UPT ;  /* 0x0000000128047892 */ /* 0x000fcc000f8efc3f */
[----:B------:R-:W-:-:S05]  /*14c0*/  IMAD.U32 R0, RZ, RZ, UR4 ;  /* 0x00000004ff007e24 */ /* 0x000fca000f8e00ff */
[----:B------:R-:W-:-:S13]  /*14d0*/  ISETP.NE.AND P0, PT, R0, 0x3, PT ;  /* 0x000000030000780c */ /* 0x000fda0003f05270 */
[----:B------:R-:W-:Y:S05]  /*14e0*/  @!P0 BRA `(.L_x_15) ;  /* 0x0000000000048947 */ /* 0x000fea0003800000 */
[----:B------:R-:W-:Y:S01]  /*14f0*/  BPT.TRAP 0x1 ;  /* 0x000000040000795c */ /* 0x000fe20000300000 */
.L_x_15:
[----:B------:R-:W3:Y:S01]  /*1500*/  S2UR UR5, SR_CgaCtaId ;  /* 0x00000000000579c3 */ /* 0x000ee20000008800 */
[----:B------:R-:W-:Y:S01]  /*1510*/  UMOV UR4, 0x400 ;  /* 0x0000040000047882 */ /* 0x000fe20000000000 */
[----:B01----:R-:W-:Y:S02]  /*1520*/  IMAD.U32 R2, RZ, RZ, UR39 ;  /* 0x00000027ff027e24 */ /* 0x003fe4000f8e00ff */
[----:B------:R-:W-:-:S03]  /*1530*/  IMAD.U32 R3, RZ, RZ, UR38 ;  /* 0x00000026ff037e24 */ /* 0x000fc6000f8e00ff */
[----:B------:R-:W-:Y:S01]  /*1540*/  SHF.L.U32 R2, R2, 0x1f, RZ ;  /* 0x0000001f02027819 */ /* 0x000fe200000006ff */
[----:B---3--:R-:W-:-:S06]  /*1550*/  ULEA UR4, UR5, UR4, 0x18 ;  /* 0x0000000405047291 */ /* 0x008fcc000f8ec03f */
[----:B------:R-:W-:-:S04]  /*1560*/  IMAD.U32 R0, RZ, RZ, UR4 ;  /* 0x00000004ff007e24 */ /* 0x000fc8000f8e00ff */
[----:B------:R-:W-:-:S04]  /*1570*/  IMAD R3, R3, 0x8, R0 ;  /* 0x0000000803037824 */ /* 0x000fc800078e0200 */
[----:B------:R0:W1:Y:S01]  /*1580*/  SYNCS.PHASECHK.TRANS64.TRYWAIT P1, [R3+URZ], R2 ;  /* 0x00000002030075a7 */ /* 0x000062000802017f */
[----:B------:R-:W-:Y:S05]  /*1590*/  @!P0 BRA `(.L_x_16) ;  /* 0x0000000000048947 */ /* 0x000fea0003800000 */
[----:B------:R-:W-:Y:S01]  /*15a0*/  BPT.TRAP 0x1 ;  /* 0x000000040000795c */ /* 0x000fe20000300000 */
.L_x_16:
[----:B-1----:R-:W-:Y:S05]  /*15b0*/  @P1 BRA `(.L_x_17) ;  /* 0x0000000000081947 */ /* 0x002fea0003800000 */
[----:B------:R-:W1:Y:S02]  /*15c0*/  SYNCS.PHASECHK.TRANS64.TRYWAIT P1, [R3+URZ], R2 ;  /* 0x00000002030075a7 */ /* 0x000e64000802017f */
[----:B-1----:R-:W-:Y:S05]  /*15d0*/  @!P1 BRA `(.L_x_18) ;  /* 0x0000011000489947 */ /* 0x002fea0003800000 */
.L_x_17:
[----:B------:R-:W-:-:S04]  /*15e0*/  UISETP.LT.AND UP0, UPT, UR43, 0x1, UPT ;  /* 0x000000012b00788c */ /* 0x000fc8000bf01270 */
[----:B------:R-:W-:-:S06]  /*15f0*/  USEL UR4, UR43, 0x1, UP0 ;  /* 0x000000012b047887 */ /* 0x000fcc0008000000 */
[----:B01----:R-:W-:Y:S01]  /*1600*/  IMAD.U32 R3, RZ, RZ, UR4 ;  /* 0x00000004ff037e24 */ /* 0x003fe2000f8e00ff */
[----:B------:R-:W-:Y:S05]  /*1610*/  WARPSYNC.ALL ;  /* 0x0000000000007948 */ /* 0x000fea0003800000 */
[----:B------:R-:W-:-:S04]  /*1620*/  IADD3 R3, -R3, UR43, RZ ;  /* 0x0000002b03037c10 */ /* 0x000fc8000fffe1ff */
[----:B------:R-:W-:Y:S02]  /*1630*/  ISETP.GE.AND P1, PT, R3, 0x1, PT ;  /* 0x000000010300780c */ /* 0x000fe40003f26270 */
[----:B------:R-:W-:Y:S01]  /*1640*/  R2UR UR4, R0 ;  /* 0x00000000000472ca */ /* 0x000fe200000e0000 */
[----:B------:R-:W-:Y:S01]  /*1650*/  WARPGROUP.ARRIVE ;  /* 0x00000000000079c5 */ /* 0x000fe20000000000 */
[----:B------:R-:W-:Y:S01]  /*1660*/  UMOV UR5, 0xc0000010 ;  /* 0xc000001000057882 */ /* 0x000fe20000000000 */
[----:B------:R-:W-:-:S10]  /*1670*/  UMOV UR7, 0xc0000010 ;  /* 0xc000001000077882 */ /* 0x000fd40000000000 */
[----:B------:R-:W-:-:S04]  /*1680*/  UIADD3 UR4, UR4, 0x1c200, URZ ;  /* 0x0001c20004047890 */ /* 0x000fc8000fffe03f */
[----:B------:R-:W-:-:S04]  /*1690*/  USHF.R.U32.HI UR4, URZ, 0x4, UR4 ;  /* 0x000000043f047899 */ /* 0x000fc80008011604 */
[----:B------:R-:W-:-:S04]  /*16a0*/  ULOP3.LUT UR4, UR4, 0x3fff, URZ, 0xc0, !UPT ;  /* 0x00003fff04047892 */ /* 0x000fc8000f8ec03f */
[----:B------:R-:W-:Y:S02]  /*16b0*/  ULOP3.LUT UR10, UR4, 0x10000, URZ, 0xfc, !UPT ;  /* 0x00010000040a7892 */ /* 0x000fe4000f8efc3f */
[----:B------:R-:W-:Y:S02]  /*16c0*/  ULEA UR4, UR38, UR45, 0x9 ;  /* 0x0000002d26047291 */ /* 0x000fe4000f8e483f */
[----:B------:R-:W-:-:S09]  /*16d0*/  ULEA UR6, UR38, UR10, 0x9 ;  /* 0x0000000a26067291 */ /* 0x000fd2000f8e483f */
[----:B------:R-:W-:Y:S01]  /*16e0*/  IGMMA.64x256x32.S8.S8 R24, gdesc[UR4], RZ, !UPT, gsb0 ;  /* 0x06600000041879f1 */ /* 0x000fe2000c0410ff */
[----:B------:R-:W-:Y:S01]  /*16f0*/  UIADD3 UR4, UR4, 0x100, URZ ;  /* 0x0000010004047890 */ /* 0x000fe2000fffe03f */
[----:B------:R-:W-:Y:S01]  /*1700*/  UMOV UR5, 0xc0000010 ;  /* 0xc000001000057882 */ /* 0x000fe20000000000 */
[----:B------:R-:W-:Y:S02]  /*1710*/  WARPGROUP.DEPBAR.LE gsb0, 0x0 ;  /* 0x00008000000079c5 */ /* 0x000fe40000010000 */
[----:B------:R-:W-:Y:S04]  /*1720*/  STL.64 [R1], R24 ;  /* 0x0000001801007387 */ /* 0x000fe80000100a00 */
[----:B------:R-:W-:Y:S04]  /*1730*/  STL.64 [R1+0x8], R26 ;  /* 0x0000081a01007387 */ /* 0x000fe80000100a00 */
        /* <DEDUP_REMOVED lines=61> */
[----:B------:R0:W-:Y:S02]  /*1b10*/  STL.64 [R1+0x1f8], R150 ;  /* 0x0001f89601007387 */ /* 0x0001e40000100a00 */
[----:B0-----:R-:W-:-:S06]  /*1b20*/  WARPGROUP.ARRIVE ;  /* 0x00000000000079c5 */ /* 0x001fcc0000000000 */
[----:B------:R-:W-:Y:S03]  /*1b30*/  IGMMA.64x256x32.S8.S8 R24, gdesc[UR4], RZ, !UPT, gsb0 ;  /* 0x06600000041879f1 */ /* 0x000fe6000c0410ff */
[----:B------:R-:W-:Y:S02]  /*1b40*/  WARPGROUP.DEPBAR.LE gsb0, 0x0 ;  /* 0x00008000000079c5 */ /* 0x000fe40000010000 */
[----:B------:R-:W-:Y:S05]  /*1b50*/  @!P1 BRA `(.L_x_19) ;  /* 0x0000000c00909947 */ /* 0x000fea0003800000 */
[----:B------:R-:W-:Y:S02]  /*1b60*/  UIADD3 UR4, UR38, 0x1, URZ ;  /* 0x0000000126047890 */ /* 0x000fe4000fffe03f */
[----:B------:R-:W-:Y:S02]  /*1b70*/  UMOV UR9, UR38 ;  /* 0x0000002600097c82 */ /* 0x000fe40008000000 */
[----:B------:R-:W-:-:S04]  /*1b80*/  UISETP.NE.AND UP0, UPT, UR4, 0xe, UPT ;  /* 0x0000000e0400788c */ /* 0x000fc8000bf05270 */
[----:B------:R-:W-:Y:S02]  /*1b90*/  USEL UR5, URZ, 0x1, UP0 ;  /* 0x000000013f057887 */ /* 0x000fe40008000000 */
[----:B------:R-:W-:Y:S02]  /*1ba0*/  USEL UR8, UR4, URZ, UP0 ;  /* 0x0000003f04087287 */ /* 0x000fe40008000000 */
[----:B------:R-:W-:-:S06]  /*1bb0*/  ULOP3.LUT UR5, UR39, UR5, URZ, 0x3c, !UPT ;  /* 0x0000000527057292 */ /* 0x000fcc000f8e3c3f */
[----:B------:R-:W-:-:S07]  /*1bc0*/  IMAD.U32 R2, RZ, RZ, UR5 ;  /* 0x00000005ff027e24 */ /* 0x000fce000f8e00ff */
.L_x_26:
[----:B01----:R-:W-:Y:S05]  /*1bd0*/  @!P0 BRA `(.L_x_20) ;  /* 0x0000000000048947 */ /* 0x003fea0003800000 */
[----:B------:R-:W-:Y:S01]  /*1be0*/  BPT.TRAP 0x1 ;  /* 0x000000040000795c */ /* 0x000fe20000300000 */
.L_x_20:
[----:B------:R-:W0:Y:S01]  /*1bf0*/  S2UR UR5, SR_CgaCtaId ;  /* 0x00000000000579c3 */ /* 0x000e220000008800 */
[----:B------:R-:W-:Y:S01]  /*1c00*/  UMOV UR4, 0x400 ;  /* 0x0000040000047882 */ /* 0x000fe20000000000 */
[----:B------:R-:W-:Y:S01]  /*1c10*/  IMAD.U32 R4, RZ, RZ, UR8 ;  /* 0x00000008ff047e24 */ /* 0x000fe2000f8e00ff */
[----:B------:R-:W-:Y:S01]  /*1c20*/  SHF.L.U32 R5, R2, 0x1f, RZ ;  /* 0x0000001f02057819 */ /* 0x000fe200000006ff */
[----:B0-----:R-:W-:-:S06]  /*1c30*/  ULEA UR4, UR5, UR4, 0x18 ;  /* 0x0000000405047291 */ /* 0x001fcc000f8ec03f */
[----:B------:R-:W-:-:S04]  /*1c40*/  IMAD.U32 R0, RZ, RZ, UR4 ;  /* 0x00000004ff007e24 */ /* 0x000fc8000f8e00ff */
[----:B------:R-:W-:-:S04]  /*1c50*/  IMAD R4, R4, 0x8, R0 ;  /* 0x0000000804047824 */ /* 0x000fc800078e0200 */
[----:B------:R0:W1:Y:S01]  /*1c60*/  SYNCS.PHASECHK.TRANS64.TRYWAIT P1, [R4+URZ], R5 ;  /* 0x00000005040075a7 */ /* 0x000062000802017f */
[----:B------:R-:W-:Y:S05]  /*1c70*/  @!P0 BRA `(.L_x_21) ;  /* 0x0000000000048947 */ /* 0x000fea0003800000 */
[----:B------:R-:W-:Y:S01]  /*1c80*/  BPT.TRAP 0x1 ;  /* 0x000000040000795c */ /* 0x000fe20000300000 */
.L_x_21:
[----:B-1----:R-:W-:Y:S05]  /*1c90*/  @P1 BRA `(.L_x_22) ;  /* 0x0000000000081947 */ /* 0x002fea0003800000 */
[----:B------:R-:W1:Y:S02]  /*1ca0*/  SYNCS.PHASECHK.TRANS64.TRYWAIT P1, [R4+URZ], R5 ;  /* 0x00000005040075a7 */ /* 0x000e64000802017f */
[----:B-1----:R-:W-:Y:S05]  /*1cb0*/  @!P1 BRA `(.L_x_23) ;  /* 0x0000010800a49947 */ /* 0x002fea0003800000 */
.L_x_22:
        /* <DEDUP_REMOVED lines=21> */
[----:B------:R3:W-:Y:S04]  /*1e10*/  STL.64 [R1+0x208], R108 ;  /* 0x0002086c01007387 */ /* 0x0007e80000100a00 */
[----:B---3--:R-:W3:Y:S04]  /*1e20*/  LDL.LU.64 R108, [R1] ;  /* 0x00000000016c7983 */ /* 0x008ee80000300a00 */
[----:B------:R-:W3:Y:S04]  /*1e30*/  LDL.LU.64 R110, [R1+0x8] ;  /* 0x00000800016e7983 */ /* 0x000ee80000300a00 */
        /* <DEDUP_REMOVED lines=61> */
[----:B------:R-:W3:Y:S01]  /*2210*/  LDL.LU.64 R234, [R1+0x1f8] ;  /* 0x0001f80001ea7983 */ /* 0x000ee20000300a00 */
[----:B------:R-:W-:-:S02]  /*2220*/  ULEA UR4, UR8, UR45, 0x9 ;  /* 0x0000002d08047291 */ /* 0x000fc4000f8e483f */
[----:B------:R-:W-:Y:S01]  /*2230*/  ULEA UR6, UR8, UR10, 0x9 ;  /* 0x0000000a08067291 */ /* 0x000fe2000f8e483f */
[----:B------:R-:W-:Y:S01]  /*2240*/  UMOV UR5, 0xc0000010 ;  /* 0xc000001000057882 */ /* 0x000fe20000000000 */
[----:B------:R-:W-:Y:S01]  /*2250*/  UMOV UR7, 0xc0000010 ;  /* 0xc000001000077882 */ /* 0x000fe20000000000 */
[----:B---3--:R-:W-:-:S06]  /*2260*/  WARPGROUP.ARRIVE ;  /* 0x00000000000079c5 */ /* 0x008fcc0000000000 */
[----:B------:R-:W-:Y:S03]  /*2270*/  IGMMA.64x256x32.S8.S8 R108, gdesc[UR4], R108, gsb0 ;  /* 0x06600000046c79f1 */ /* 0x000fe6000804106c */
        /* <DEDUP_REMOVED lines=65> */
[----:B---3--:R-:W3:Y:S04]  /*2690*/  LDL.LU.64 R150, [R1+0x2b0] ;  /* 0x0002b00001967983 */ /* 0x008ee80000300a00 */
        /* <DEDUP_REMOVED lines=21> */
[----:B------:R-:W-:Y:S01]  /*27f0*/  UIADD3 UR4, UR4, 0x100, URZ ;  /* 0x0000010004047890 */ /* 0x000fe2000fffe03f */
[----:B------:R-:W-:Y:S01]  /*2800*/  UMOV UR5, 0xc0000010 ;  /* 0xc000001000057882 */ /* 0x000fe20000000000 */
[----:B---3--:R-:W-:-:S07]  /*2810*/  WARPGROUP.ARRIVE ;  /* 0x00000000000079c5 */ /* 0x008fce0000000000 */
[----:B------:R-:W-:Y:S03]  /*2820*/  IGMMA.64x256x32.S8.S8 R24, gdesc[UR4], R24, gsb0 ;  /* 0x06600000041879f1 */ /* 0x000fe60008041018 */
[----:B------:R-:W-:Y:S02]  /*2830*/  WARPGROUP.DEPBAR.LE gsb0, 0x0 ;  /* 0x00008000000079c5 */ /* 0x000fe40000010000 */
[----:B----4-:R-:W-:Y:S05]  /*2840*/  @!P0 BRA `(.L_x_24) ;  /* 0x0000000000048947 */ /* 0x010fea0003800000 */
[----:B------:R-:W-:Y:S01]  /*2850*/  BPT.TRAP 0x1 ;  /* 0x000000040000795c */ /* 0x000fe20000300000 */
.L_x_24:
[----:B------:R-:W-:Y:S01]  /*2860*/  R2UR UR4, R0 ;  /* 0x00000000000472ca */ /* 0x000fe200000e0000 */
[----:B------:R-:W-:-:S06]  /*2870*/  UISETP.GT.U32.AND UP0, UPT, UR40, 0x1, UPT ;  /* 0x000000012800788c */ /* 0x000fcc000bf04070 */
[----:B------:R-:W-:-:S06]  /*2880*/  PLOP3.LUT P1, PT, PT, PT, UP0, 0x80, 0x0 ;  /* 0x000000000000781c */ /* 0x000fcc0003f2f008 */
[----:B------:R-:W-:-:S04]  /*2890*/  ULEA UR4, UR9, UR4, 0x3 ;  /* 0x0000000409047291 */ /* 0x000fc8000f8e183f */
[----:B------:R-:W-:-:S04]  /*28a0*/  UIADD3 UR4, UR4, 0x70, URZ ;  /* 0x0000007004047890 */ /* 0x000fc8000fffe03f */
[----:B------:R-:W-:-:S09]  /*28b0*/  UPRMT UR4, URZ, 0x654, UR4 ;  /* 0x000006543f047896 */ /* 0x000fd20008000004 */
[----:B------:R-:W-:Y:S01]  /*28c0*/  SYNCS.ARRIVE.TRANS64.RED.A1T0 RZ, [UR4], RZ ;  /* 0x000000ffffff79a7 */ /* 0x000fe20008100404 */
[----:B------:R-:W-:Y:S05]  /*28d0*/  @P1 BRA `(.L_x_25) ;  /* 0x0000000000041947 */ /* 0x000fea0003800000 */
[----:B------:R-:W-:Y:S01]  /*28e0*/  BPT.TRAP 0x1 ;  /* 0x000000040000795c */ /* 0x000fe20000300000 */
.L_x_25:
[----:B------:R-:W-:Y:S01]  /*28f0*/  UIADD3 UR8, UR8, 0x1, URZ ;  /* 0x0000000108087890 */ /* 0x000fe2000fffe03f */
[C---:B------:R-:W-:Y:S01]  /*2900*/  ISETP.GT.AND P1, PT, R3.reuse, 0x1, PT ;  /* 0x000000010300780c */ /* 0x040fe20003f24270 */
[----:B------:R-:W-:Y:S01]  /*2910*/  UIADD3 UR9, UR9, 0x1, URZ ;  /* 0x0000000109097890 */ /* 0x000fe2000fffe03f */
[----:B------:R-:W-:Y:S01]  /*2920*/  VIADD R3, R3, 0xffffffff ;  /* 0xffffffff03037836 */ /* 0x000fe20000000000 */
[----:B------:R-:W-:Y:S02]  /*2930*/  UISETP.NE.AND UP0, UPT, UR8, 0xe, UPT ;  /* 0x0000000e0800788c */ /* 0x000fe4000bf05270 */
[----:B------:R-:W-:Y:S02]  /*2940*/  UISETP.NE.AND UP1, UPT, UR9, 0xe, UPT ;  /* 0x0000000e0900788c */ /* 0x000fe4000bf25270 */
[----:B------:R-:W-:Y:S02]  /*2950*/  USEL UR4, URZ, 0x1, UP0 ;  /* 0x000000013f047887 */ /* 0x000fe40008000000 */
[----:B------:R-:W-:-:S02]  /*2960*/  USEL UR8, UR8, URZ, UP0 ;  /* 0x0000003f08087287 */ /* 0x000fc40008000000 */
[----:B------:R-:W-:Y:S02]  /*2970*/  USEL UR9, UR9, URZ, UP1 ;  /* 0x0000003f09097287 */ /* 0x000fe40008800000 */
[----:B------:R-:W-:Y:S01]  /*2980*/  LOP3.LUT R2, R2, UR4, RZ, 0x3c, !PT ;  /* 0x0000000402027c12 */ /* 0x000fe2000f8e3cff */
[----:B------:R-:W-:Y:S09]  /*2990*/  @P1 BRA `(.L_x_26) ;  /* 0xfffffff0008c1947 */ /* 0x000ff2000383ffff */
.L_x_19:
[----:B------:R-:W3:Y:S02]  /*29a0*/  LDC R2, c[0x0][0x28c] ;  /* 0x0000a300ff027b82 */ /* 0x000ee40000000800 */
[----:B---3--:R-:W-:-:S13]  /*29b0*/  ISETP.GE.AND P1, PT, R2, 0x1, PT ;  /* 0x000000010200780c */ /* 0x008fda0003f26270 */
[----:B------:R-:W-:Y:S05]  /*29c0*/  @!P1 BRA `(.L_x_27) ;  /* 0x0000000000489947 */ /* 0x000fea0003800000 */
[----:B------:R-:W-:Y:S05]  /*29d0*/  @!P0 BRA `(.L_x_28) ;  /* 0x0000000000048947 */ /* 0x000fea0003800000 */
[----:B------:R-:W-:Y:S01]  /*29e0*/  BPT.TRAP 0x1 ;  /* 0x000000040000795c */ /* 0x000fe20000300000 */
.L_x_28:
[----:B------:R-:W-:-:S04]  /*29f0*/  UISETP.LT.AND UP0, UPT, UR43, 0x1, UPT ;  /* 0x000000012b00788c */ /* 0x000fc8000bf01270 */
[----:B------:R-:W-:Y:S02]  /*2a00*/  USEL UR6, UR43, 0x1, UP0 ;  /* 0x000000012b067887 */ /* 0x000fe40008000000 */
[----:B------:R-:W-:Y:S02]  /*2a10*/  UISETP.GT.U32.AND UP0, UPT, UR40, 0x1, UPT ;  /* 0x000000012800788c */ /* 0x000fe4000bf04070 */
[----:B------:R-:W-:-:S04]  /*2a20*/  UIADD3 UR6, UR38, UR43, -UR6 ;  /* 0x0000002b26067290 */ /* 0x000fc8000fffe806 */
[----:B------:R-:W-:Y:S01]  /*2a30*/  USHF.R.U32.HI UR4, URZ, 0x1, UR6 ;  /* 0x000000013f047899 */ /* 0x000fe20008011606 */
[----:B------:R-:W-:-:S03]  /*2a40*/  PLOP3.LUT P0, PT, PT, PT, UP0, 0x80, 0x0 ;  /* 0x000000000000781c */ /* 0x000fc60003f0f008 */
[----:B------:R-:W-:-:S04]  /*2a50*/  UIMAD.WIDE.U32 UR4, UR4, -0x6db6db6d, URZ ;  /* 0x92492493040478a5 */ /* 0x000fc8000f8e003f */
[----:B------:R-:W-:-:S04]  /*2a60*/  USHF.R.U32.HI UR4, URZ, 0x2, UR5 ;  /* 0x000000023f047899 */ /* 0x000fc80008011605 */
[----:B------:R-:W-:-:S06]  /*2a70*/  UIMAD UR6, UR4, -0xe, UR6 ;  /* 0xfffffff2040678a4 */ /* 0x000fcc000f8e0206 */
[----:B------:R-:W-:-:S04]  /*2a80*/  IMAD.U32 R2, RZ, RZ, UR6 ;  /* 0x00000006ff027e24 */ /* 0x000fc8000f8e00ff */
[----:B------:R-:W-:-:S04]  /*2a90*/  IMAD R0, R2, 0x8, R0 ;  /* 0x0000000802007824 */ /* 0x000fc800078e0200 */
[----:B------:R-:W-:-:S05]  /*2aa0*/  VIADD R0, R0, 0x70 ;  /* 0x0000007000007836 */ /* 0x000fca0000000000 */
[----:B------:R-:W-:-:S04]  /*2ab0*/  PRMT R0, RZ, 0x654, R0 ;  /* 0x00000654ff007816 */ /* 0x000fc80000000000 */
[----:B------:R3:W-:Y:S01]  /*2ac0*/  SYNCS.ARRIVE.TRANS64.RED.A1T0 RZ, [R0+URZ], RZ ;  /* 0x000000ff00ff79a7 */ /* 0x0007e2000810043f */
[----:B------:R-:W-:Y:S05]  /*2ad0*/  @P0 BRA `(.L_x_27) ;  /* 0x0000000000040947 */ /* 0x000fea0003800000 */
[----:B------:R-:W-:Y:S01]  /*2ae0*/  BPT.TRAP 0x1 ;  /* 0x000000040000795c */ /* 0x000fe20000300000 */
.L_x_27:
[----:B------:R-:W4:Y:S01]  /*2af0*/  S2R R6, SR_TID.X ;  /* 0x0000000000067919 */ /* 0x000f220000002100 */
[----:B------:R-:W-:Y:S01]  /*2b00*/  IMAD.MOV.U32 R13, RZ, RZ, 0x6540 ;  /* 0x00006540ff0d7424 */ /* 0x000fe200078e00ff */
[----:B------:R-:W-:Y:S02]  /*2b10*/  UIMAD.WIDE UR8, UR42, 0x100, URZ ;  /* 0x000001002a0878a5 */ /* 0x000fe4000f8e023f */
[----:B------:R-:W-:Y:S01]  /*2b20*/  USHF.R.S32.HI UR10, URZ, 0x1f, UR44 ;  /* 0x0000001f3f0a7899 */ /* 0x000fe2000801142c */
[----:B------:R-:W-:Y:S01]  /*2b30*/  ULDC.64 UR6, c[0x0][0x5d0] ;  /* 0x0001740000067ab9 */ /* 0x000fe20000000a00 */
[----:B------:R-:W-:Y:S02]  /*2b40*/  ULDC UR5, c[0x0][0x288] ;  /* 0x0000a20000057ab9 */ /* 0x000fe40000000800 */
[----:B------:R-:W-:Y:S02]  /*2b50*/  UIMAD UR4, UR10, UR6, URZ ;  /* 0x000000060a0472a4 */ /* 0x000fe4000f8e023f */
[----:B------:R-:W-:-:S02]  /*2b60*/  USHF.L.U32 UR42, UR42, 0x8, URZ ;  /* 0x000000082a2a7899 */ /* 0x000fc4000800063f */
[----:B------:R-:W-:Y:S02]  /*2b70*/  UIADD3 UR38, UR43, UR38, URZ ;  /* 0x000000262b267290 */ /* 0x000fe4000fffe03f */
[----:B------:R-:W-:Y:S02]  /*2b80*/  UIMAD UR4, UR44, UR7, UR4 ;  /* 0x000000072c0472a4 */ /* 0x000fe4000f8e0204 */
[----:B------:R-:W-:Y:S02]  /*2b90*/  UISETP.GT.U32.AND UP1, UPT, UR38, 0xd, UPT ;  /* 0x0000000d2600788c */ /* 0x000fe4000bf24070 */
[----:B------:R-:W-:Y:S02]  /*2ba0*/  UISETP.GE.U32.AND UP2, UPT, UR43, 0xe, UPT ;  /* 0x0000000e2b00788c */ /* 0x000fe4000bf46070 */
[----:B------:R-:W-:Y:S01]  /*2bb0*/  UISETP.LT.U32.AND UP1, UPT, UR43, 0xe, UP1 ;  /* 0x0000000e2b00788c */ /* 0x000fe20008f21070 */
[--C-:B----4-:R-:W-:Y:S01]  /*2bc0*/  SHF.R.U32.HI R2, RZ, 0x7, R6.reuse ;  /* 0x00000007ff027819 */ /* 0x110fe20000011606 */
[----:B------:R-:W-:Y:S01]  /*2bd0*/  IMAD.SHL.U32 R12, R6, 0x2, RZ ;  /* 0x00000002060c7824 */ /* 0x000fe200078e00ff */
[----:B------:R-:W-:-:S02]  /*2be0*/  SHF.R.U32.HI R3, RZ, 0x2, R6 ;  /* 0x00000002ff037819 */ /* 0x000fc40000011606 */
[----:B------:R-:W-:Y:S02]  /*2bf0*/  LOP3.LUT R2, R2, 0x1, RZ, 0xc0, !PT ;  /* 0x0000000102027812 */ /* 0x000fe400078ec0ff */
[----:B01----:R-:W-:Y:S02]  /*2c00*/  LOP3.LUT R4, R6, 0x60, RZ, 0xc0, !PT ;  /* 0x0000006006047812 */ /* 0x003fe400078ec0ff */
[----:B------:R-:W-:Y:S01]  /*2c10*/  LOP3.LUT R3, R3, 0x7, RZ, 0xc0, !PT ;  /* 0x0000000703037812 */ /* 0x000fe200078ec0ff */
[----:B------:R-:W-:Y:S01]  /*2c20*/  IMAD.SHL.U32 R158, R2, 0x40, RZ ;  /* 0x00000040029e7824 */ /* 0x000fe200078e00ff */
[----:B------:R-:W-:Y:S02]  /*2c30*/  LOP3.LUT R12, R12, 0x6, RZ, 0xc0, !PT ;  /* 0x000000060c0c7812 */ /* 0x000fe400078ec0ff */
[----:B------:R-:W-:Y:S02]  /*2c40*/  SHF.R.U32.HI R4, RZ, 0x1, R4 ;  /* 0x00000001ff047819 */ /* 0x000fe40000011604 */
[----:B------:R-:W-:-:S02]  /*2c50*/  LOP3.LUT R158, R158, 0x40, R3, 0xe2, !PT ;  /* 0x000000409e9e7812 */ /* 0x000fc400078ee203 */
[----:B------:R-:W-:Y:S01]  /*2c60*/  PRMT R12, R12, R13, UR41 ;  /* 0x000000290c0c7e16 */ /* 0x000fe2000800000d */
[----:B------:R-:W-:Y:S01]  /*2c70*/  USHF.L.U32 UR41, UR41, 0x8, URZ ;  /* 0x0000000829297899 */ /* 0x000fe2000800063f */
[----:B---3--:R-:W-:Y:S01]  /*2c80*/  IADD3 R0, RZ, -R4, -R3 ;  /* 0x80000004ff007210 */ /* 0x008fe20007ffe803 */
[----:B------:R-:W-:Y:S01]  /*2c90*/  IMAD.MOV.U32 R3, RZ, RZ, -0x2 ;  /* 0xfffffffeff037424 */ /* 0x000fe200078e00ff */
[----:B------:R-:W-:Y:S01]  /*2ca0*/  LOP3.LUT R158, R158, UR8, R4, 0xfe, !PT ;  /* 0x000000089e9e7c12 */ /* 0x000fe2000f8efe04 */
[----:B------:R-:W-:Y:S01]  /*2cb0*/  IMAD.U32 R4, RZ, RZ, UR6 ;  /* 0x00000006ff047e24 */ /* 0x000fe2000f8e00ff */
[----:B------:R-:W-:Y:S01]  /*2cc0*/  SHF.R.S32.HI R13, RZ, 0x1f, R12 ;  /* 0x0000001fff0d7819 */ /* 0x000fe2000001140c */
[----:B------:R-:W-:Y:S01]  /*2cd0*/  ULDC UR6, c[0x0][0x284] ;  /* 0x0000a10000067ab9 */ /* 0x000fe20000000800 */
[----:B------:R-:W-:Y:S01]  /*2ce0*/  UISETP.GE.AND UP0, UPT, UR41, UR5, UPT ;  /* 0x000000052900728c */ /* 0x000fe2000bf06270 */
[----:B------:R-:W-:Y:S02]  /*2cf0*/  IMAD R0, R2, -0x40, R0 ;  /* 0xffffffc002007824 */ /* 0x000fe400078e0200 */
[----:B--2---:R-:W-:Y:S01]  /*2d00*/  IMAD.U32 R19, RZ, RZ, UR6 ;  /* 0x00000006ff137e24 */ /* 0x004fe2000f8e00ff */
[----:B------:R-:W-:Y:S01]  /*2d10*/  UISETP.GE.OR UP0, UPT, UR42, UR6, UP0 ;  /* 0x000000062a00728c */ /* 0x000fe20008706670 */
[----:B------:R-:W-:Y:S01]  /*2d20*/  IMAD.WIDE.U32 R4, R4, UR44, R12 ;  /* 0x0000002c04047c25 */ /* 0x000fe2000f8e000c */
[----:B------:R-:W-:-:S02]  /*2d30*/  USEL UR6, URZ, 0x1, !UP1 ;  /* 0x000000013f067887 */ /* 0x000fc4000c800000 */
[----:B------:R-:W-:Y:S01]  /*2d40*/  IADD3 R19, R19, -UR42, R0 ;  /* 0x8000002a13137c10 */ /* 0x000fe2000fffe000 */
[----:B------:R-:W-:Y:S01]  /*2d50*/  VIADD R5, R5, UR4 ;  /* 0x0000000405057c36 */ /* 0x000fe20008000000 */
[----:B------:R-:W-:Y:S01]  /*2d60*/  LOP3.LUT R0, R6, 0x3, RZ, 0xc0, !PT ;  /* 0x0000000306007812 */ /* 0x000fe200078ec0ff */
[----:B------:R-:W-:Y:S01]  /*2d70*/  USHF.R.U32.HI UR4, URZ, 0x1, UR38 ;  /* 0x000000013f047899 */ /* 0x000fe20008011626 */
[----:B------:R-:W-:Y:S01]  /*2d80*/  PLOP3.LUT P0, PT, PT, PT, UP0, 0x80, 0x0 ;  /* 0x000000000000781c */ /* 0x000fe20003f0f008 */
[----:B------:R-:W-:Y:S02]  /*2d90*/  ULOP3.LUT UR39, UR39, UR6, URZ, 0x3c, !UPT ;  /* 0x0000000627277292 */ /* 0x000fe4000f8e3c3f */
[----:B------:R-:W-:Y:S01]  /*2da0*/  IMAD R0, R0, R3, UR5 ;  /* 0x0000000500007e24 */ /* 0x000fe2000f8e0203 */
[----:B------:R-:W-:Y:S01]  /*2db0*/  UIMAD.WIDE.U32 UR4, UR4, -0x6db6db6d, URZ ;  /* 0x92492493040478a5 */ /* 0x000fe2000f8e003f */
[----:B------:R-:W-:Y:S02]  /*2dc0*/  UMOV UR42, 0xffffffff ;  /* 0xffffffff002a7882 */ /* 0x000fe40000000000 */
[----:B------:R-:W-:Y:S01]  /*2dd0*/  VIADD R0, R0, -UR41 ;  /* 0x8000002900007c36 */ /* 0x000fe20008000000 */
[----:B------:R-:W-:-:S04]  /*2de0*/  USHF.R.U32.HI UR4, URZ, 0x2, UR5 ;  /* 0x000000023f047899 */ /* 0x000fc80008011605 */
[----:B------:R-:W-:Y:S02]  /*2df0*/  UIMAD UR38, UR4, -0xe, UR38 ;  /* 0xfffffff2042678a4 */ /* 0x000fe4000f8e0226 */
[----:B------:R-:W-:Y:S01]  /*2e00*/  @UP2 ULOP3.LUT UR39, UR39, 0x1, UR4, 0x78, !UPT ;  /* 0x0000000127272892 */ /* 0x000fe2000f8e7804 */
[----:B------:R-:W-:Y:S11]  /*2e10*/  @P0 BRA `(.L_x_29) ;  /* 0x000000d000f80947 */ /* 0x000ff60003800000 */
[----:B------:R-:W0:Y:S01]  /*2e20*/  LDC.64 R2, c[0x0][0x5c8] ;  /* 0x00017200ff027b82 */ /* 0x000e220000000a00 */
[----:B------:R-:W-:Y:S01]  /*2e30*/  ULDC.64 UR4, c[0x0][0x5c0] ;  /* 0x0001700000047ab9 */ /* 0x000fe20000000a00 */
[----:B------:R-:W-:Y:S01]  /*2e40*/  BSSY B0, `(.L_x_29) ;  /* 0x0000d3b000007945 */ /* 0x000fe20003800000 */
[C---:B0-----:R-:W-:Y:S01]  /*2e50*/  IMAD R6, R2.reuse, UR9, RZ ;  /* 0x0000000902067c24 */ /* 0x041fe2000f8e02ff */
[----:B------:R-:W-:Y:S01]  /*2e60*/  SHF.L.U64.HI R9, R2, 0x3, R3 ;  /* 0x0000000302097819 */ /* 0x000fe20000010203 */
[----:B------:R-:W-:-:S04]  /*2e70*/  IMAD.WIDE.U32 R4, R158, R2, R4 ;  /* 0x000000029e047225 */ /* 0x000fc800078e0004 */
[----:B------:R-:W-:Y:S01]  /*2e80*/  IMAD R6, R158, R3, R6 ;  /* 0x000000039e067224 */ /* 0x000fe200078e0206 */
[----:B------:R-:W-:Y:S01]  /*2e90*/  IADD3 R4, P0, R4, UR4, RZ ;  /* 0x0000000404047c10 */ /* 0x000fe2000ff1e0ff */
[----:B------:R-:W-:Y:S02]  /*2ea0*/  IMAD.SHL.U32 R8, R2, 0x8, RZ ;  /* 0x0000000802087824 */ /* 0x000fe400078e00ff */
[----:B------:R-:W-:-:S03]  /*2eb0*/  IMAD.IADD R6, R5, 0x1, R6 ;  /* 0x0000000105067824 */ /* 0x000fc600078e0206 */
[-C--:B------:R-:W-:Y:S02]  /*2ec0*/  IADD3 R10, P1, R8, R4.reuse, RZ ;  /* 0x00000004080a7210 */ /* 0x080fe40007f3e0ff */
[----:B------:R-:W-:Y:S02]  /*2ed0*/  IADD3.X R5, R6, UR5, RZ, P0, !PT ;  /* 0x0000000506057c10 */ /* 0x000fe400087fe4ff */
[----:B------:R-:W-:-:S03]  /*2ee0*/  LEA R6, P0, R2, R4, 0x7 ;  /* 0x0000000402067211 */ /* 0x000fc600078038ff */
[----:B------:R-:W-:Y:S01]  /*2ef0*/  IMAD.X R11, R9, 0x1, R5, P1 ;  /* 0x00000001090b7824 */ /* 0x000fe200008e0605 */
[----:B------:R-:W-:Y:S02]  /*2f00*/  LEA.HI.X R7, R2, R5, R3, 0x7, P0 ;  /* 0x0000000502077211 */ /* 0x000fe400000f3c03 */
[----:B-----5:R-:W-:Y:S02]  /*2f10*/  ISETP.NE.AND P0, PT, R18, RZ, PT ;  /* 0x000000ff1200720c */ /* 0x020fe40003f05270 */
[----:B------:R-:W-:-:S05]  /*2f20*/  IADD3 R8, P2, R8, R6, RZ ;  /* 0x0000000608087210 */ /* 0x000fca0007f5e0ff */
[----:B------:R-:W-:-:S06]  /*2f30*/  IMAD.X R9, R9, 0x1, R7, P2 ;  /* 0x0000000109097824 */ /* 0x000fcc00010e0607 */
[----:B------:R-:W-:Y:S05]  /*2f40*/  @!P0 BRA `(.L_x_30) ;  /* 0x0000009800988947 */ /* 0x000fea0003800000 */
[----:B------:R-:W0:Y:S01]  /*2f50*/  LDC.64 R20, c[0x0][0x5b0] ;  /* 0x00016c00ff147b82 */ /* 0x000e220000000a00 */
[----:B------:R-:W-:Y:S01]  /*2f60*/  ULDC.64 UR6, c[0x0][0x5b8] ;  /* 0x00016e0000067ab9 */ /* 0x000fe20000000a00 */
[----:B------:R-:W-:Y:S01]  /*2f70*/  ISETP.GE.AND P1, PT, R19, 0x1, PT ;  /* 0x000000011300780c */ /* 0x000fe20003f26270 */
[----:B------:R-:W-:Y:S02]  /*2f80*/  UIMAD UR4, UR10, UR6, URZ ;  /* 0x000000060a0472a4 */ /* 0x000fe4000f8e023f */
[----:B------:R-:W-:Y:S01]  /*2f90*/  IMAD.U32 R154, RZ, RZ, UR6 ;  /* 0x00000006ff9a7e24 */ /* 0x000fe2000f8e00ff */
[----:B------:R-:W-:Y:S01]  /*2fa0*/  BSSY B1, `(.L_x_31) ;  /* 0x000000e000017945 */ /* 0x000fe20003800000 */
[----:B------:R-:W-:Y:S01]  /*2fb0*/  ISETP.LT.OR P2, PT, R0, 0x1, !P1 ;  /* 0x000000010000780c */ /* 0x000fe20004f41670 */
[----:B------:R-:W-:Y:S01]  /*2fc0*/  UIMAD UR4, UR44, UR7, UR4 ;  /* 0x000000072c0472a4 */ /* 0x000fe2000f8e0204 */
[----:B------:R-:W1:Y:S01]  /*2fd0*/  LDC.64 R22, c[0x0][0x5a8] ;  /* 0x00016a00ff167b82 */ /* 0x000e620000000a00 */
[----:B------:R-:W-:-:S04]  /*2fe0*/  IMAD.WIDE.U32 R154, R154, UR44, R12 ;  /* 0x0000002c9a9a7c25 */ /* 0x000fc8000f8e000c */
[----:B------:R-:W-:Y:S02]  /*2ff0*/  VIADD R153, R155, UR4 ;  /* 0x000000049b997c36 */ /* 0x000fe40008000000 */
[----:B------:R-:W-:Y:S02]  /*3000*/  IMAD.MOV.U32 R152, RZ, RZ, R154 ;  /* 0x000000ffff987224 */ /* 0x000fe400078e009a */
[----:B0-----:R-:W-:Y:S02]  /*3010*/  IMAD R159, R20, UR9, RZ ;  /* 0x00000009149f7c24 */ /* 0x001fe4000f8e02ff */
[----:B------:R-:W-:-:S04]  /*3020*/  IMAD.WIDE.U32 R2, R158, R20, R152 ;  /* 0x000000149e027225 */ /* 0x000fc800078e0098 */
[----:B------:R-:W-:Y:S01]  /*3030*/  IMAD R159, R158, R21, R159 ;  /* 0x000000159e9f7224 */ /* 0x000fe200078e029f */
[----:B-1----:R-:W-:-:S04]  /*3040*/  IADD3 R14, P0, R2, R22, RZ ;  /* 0x00000016020e7210 */ /* 0x002fc80007f1e0ff */
[----:B------:R-:W-:Y:S01]  /*3050*/  IADD3.X R15, R23, R3, R159, P0, !PT ;  /* 0x00000003170f7210 */ /* 0x000fe200007fe49f */
[----:B------:R-:W-:Y:S08]  /*3060*/  @P2 BRA `(.L_x_32) ;  /* 0x0000000000042947 */ /* 0x000ff00003800000 */
[----:B------:R0:W5:Y:S02]  /*3070*/  LDG.E.U8 R16, desc[UR36][R14.64] ;  /* 0x000000240e107981 */ /* 0x000164000c1e1100 */
.L_x_32:
[----:B------:R-:W-:Y:S05]  /*3080*/  BSYNC B1 ;  /* 0x0000000000017941 */ /* 0x000fea0003800000 */
.L_x_31:
[----:B------:R-:W2:Y:S01]  /*3090*/  LDL.LU R3, [R1] ;  /* 0x0000000001037983 */ /* 0x000ea20000300800 */
[----:B-----5:R-:W-:Y:S01]  /*30a0*/  LOP3.LUT R2, R16, 0xffff, RZ, 0xc0, !PT ;  /* 0x0000ffff10027812 */ /* 0x020fe200078ec0ff */
[----:B------:R-:W-:Y:S01]  /*30b0*/  BSSY B1, `(.L_x_33) ;  /* 0x000000a000017945 */ /* 0x000fe20003800000 */
[----:B------:R-:W-:Y:S02]  /*30c0*/  ISETP.LT.OR P0, PT, R0, 0x2, !P1 ;  /* 0x000000020000780c */ /* 0x000fe40004f01670 */
[----:B------:R-:W-:-:S05]  /*30d0*/  PRMT R2, R2, 0x8880, RZ ;  /* 0x0000888002027816 */ /* 0x000fca00000000ff */
[----:B------:R-:W-:-:S04]  /*30e0*/  IMAD R2, R2, R18, RZ ;  /* 0x0000001202027224 */ /* 0x000fc800078e02ff */
[----:B--2---:R-:W-:-:S05]  /*30f0*/  @!P2 IMAD R3, R3, R17, R2 ;  /* 0x000000110303a224 */ /* 0x004fca00078e0202 */
[----:B------:R1:W-:Y:S01]  /*3100*/  @!P2 STG.E.U8 desc[UR36][R4.64], R3 ;  /* 0x000000030400a986 */ /* 0x0003e2000c101124 */
[----:B------:R-:W-:Y:S05]  /*3110*/  @P0 BRA `(.L_x_34) ;  /* 0x00000000000c0947 */ /* 0x000fea0003800000 */
[----:B------:R-:W2:Y:S02]  /*3120*/  LDG.E.U8 R16, desc[UR36][R14.64+0x1] ;  /* 0x000001240e107981 */ /* 0x000ea4000c1e1100 */
[----:B--2---:R-:W-:-:S05]  /*3130*/  PRMT R2, R16, 0x8880, RZ ;  /* 0x0000888010027816 */ /* 0x004fca00000000ff */
[----:B------:R-:W-:-:S07]  /*3140*/  IMAD R2, R2, R18, RZ ;  /* 0x0000001202027224 */ /* 0x000fce00078e02ff */
.L_x_34:
[----:B------:R-:W-:Y:S05]  /*3150*/  BSYNC B1 ;  /* 0x0000000000017941 */ /* 0x000fea0003800000 */
.L_x_33:
[----:B-1----:R-:W2:Y:S01]  /*3160*/  LDL.LU R3, [R1+0x4] ;  /* 0x0000040001037983 */ /* 0x002ea20000300800 */
[C---:B------:R-:W-:Y:S01]  /*3170*/  SHF.L.U64.HI R157, R20.reuse, 0x3, R21 ;  /* 0x00000003149d7819 */ /* 0x040fe20000010215 */
[----:B------:R-:W-:Y:S01]  /*3180*/  IMAD.SHL.U32 R156, R20, 0x8, RZ ;  /* 0x00000008149c7824 */ /* 0x000fe200078e00ff */
[----:B------:R-:W-:Y:S03]  /*3190*/  BSSY B1, `(.L_x_35) ;  /* 0x000000d000017945 */ /* 0x000fe60003800000 */
[----:B------:R-:W-:-:S04]  /*31a0*/  IMAD.WIDE.U32 R12, R158, R20, R156 ;  /* 0x000000149e0c7225 */ /* 0x000fc800078e009c */
[----:B------:R-:W-:Y:S01]  /*31b0*/  IMAD.IADD R159, R159, 0x1, R13 ;  /* 0x000000019f9f7824 */ /* 0x000fe200078e020d */
[----:B------:R-:W-:-:S04]  /*31c0*/  IADD3 R12, P2, P3, R154, R22, R12 ;  /* 0x000000169a0c7210 */ /* 0x000fc80007b5e00c */
[----:B------:R-:W-:Y:S01]  /*31d0*/  IADD3.X R13, R153, R23, R159, P2, P3 ;  /* 0x00000017990d7210 */ /* 0x000fe200017e649f */
[----:B--2---:R-:W-:-:S05]  /*31e0*/  @!P0 IMAD R3, R3, R17, R2 ;  /* 0x0000001103038224 */ /* 0x004fca00078e0202 */
[----:B------:R1:W-:Y:S01]  /*31f0*/  @!P0 STG.E.U8 desc[UR36][R4.64+0x1], R3 ;  /* 0x0000010304008986 */ /* 0x0003e2000c101124 */
[----:B------:R-:W-:-:S04]  /*3200*/  ISETP.GE.AND P0, PT, R19, 0x9, PT ;  /* 0x000000091300780c */ /* 0x000fc80003f06270 */
[----:B------:R-:W-:-:S13]  /*3210*/  ISETP.LT.OR P4, PT, R0, 0x1, !P0 ;  /* 0x000000010000780c */ /* 0x000fda0004781670 */
[----:B-1----:R-:W-:Y:S05]  /*3220*/  @P4 BRA `(.L_x_36) ;  /* 0x00000000000c4947 */ /* 0x002fea0003800000 */
[----:B------:R-:W2:Y:S02]  /*3230*/  LDG.E.U8 R16, desc[UR36][R12.64] ;  /* 0x000000240c107981 */ /* 0x000ea4000c1e1100 */
[----:B--2---:R-:W-:-:S05]  /*3240*/  PRMT R2, R16, 0x8880, RZ ;  /* 0x0000888010027816 */ /* 0x004fca00000000ff */
[----:B------:R-:W-:-:S07]  /*3250*/  IMAD R2, R2, R18, RZ ;  /* 0x0000001202027224 */ /* 0x000fce00078e02ff */
.L_x_36:
[----:B------:R-:W-:Y:S05]  /*3260*/  BSYNC B1 ;  /* 0x0000000000017941 */ /* 0x000fea0003800000 */
.L_x_35:
[----:B------:R-:W2:Y:S01]  /*3270*/  LDL.LU R3, [R1+0x8] ;  /* 0x0000080001037983 */ /* 0x000ea20000300800 */
[----:B------:R-:W-:Y:S01]  /*3280*/  ISETP.LT.OR P2, PT, R0, 0x2, !P0 ;  /* 0x000000020000780c */ /* 0x000fe20004741670 */
[----:B------:R-:W-:Y:S01]  /*3290*/  BSSY B1, `(.L_x_37) ;  /* 0x0000007000017945 */ /* 0x000fe20003800000 */
[----:B--2---:R-:W-:-:S05]  /*32a0*/  @!P4 IMAD R3, R3, R17, R2 ;  /* 0x000000110303c224 */ /* 0x004fca00078e0202 */
[----:B------:R1:W-:Y:S06]  /*32b0*/  @!P4 STG.E.U8 desc[UR36][R10.64], R3 ;  /* 0x000000030a00c986 */ /* 0x0003ec000c101124 */
[----:B------:R-:W-:Y:S05]  /*32c0*/  @P2 BRA `(.L_x_38) ;  /* 0x00000000000c2947 */ /* 0x000fea0003800000 */
[----:B------:R-:W2:Y:S02]  /*32d0*/  LDG.E.U8 R16, desc[UR36][R12.64+0x1] ;  /* 0x000001240c107981 */ /* 0x000ea4000c1e1100 */
[----:B--2---:R-:W-:-:S05]  /*32e0*/  PRMT R2, R16, 0x8880, RZ ;  /* 0x0000888010027816 */ /* 0x004fca00000000ff */
[----:B------:R-:W-:-:S07]  /*32f0*/  IMAD R2, R2, R18, RZ ;  /* 0x0000001202027224 */ /* 0x000fce00078e02ff */
.L_x_38:
[----:B------:R-:W-:Y:S05]  /*3300*/  BSYNC B1 ;  /* 0x0000000000017941 */ /* 0x000fea0003800000 */
.L_x_37:
[----:B-1----:R-:W2:Y:S01]  /*3310*/  LDL.LU R3, [R1+0xc] ;  /* 0x00000c0001037983 */ /* 0x002ea20000300800 */
[----:B------:R-:W-:Y:S01]  /*3320*/  BSSY B1, `(.L_x_39) ;  /* 0x0000009000017945 */ /* 0x000fe20003800000 */
[----:B------:R-:W-:Y:S01]  /*3330*/  ISETP.LT.OR P3, PT, R0, 0xa, !P1 ;  /* 0x0000000a0000780c */ /* 0x000fe20004f61670 */
[----:B--2---:R-:W-:-:S05]  /*3340*/  @!P2 IMAD R3, R3, R17, R2 ;  /* 0x000000110303a224 */ /* 0x004fca00078e0202 */
[----:B------:R1:W-:Y:S01]  /*3350*/  @!P2 STG.E.U8 desc[UR36][R10.64+0x1], R3 ;  /* 0x000001030a00a986 */ /* 0x0003e2000c101124 */
[----:B------:R-:W-:-:S13]  /*3360*/  ISETP.LT.OR P2, PT, R0, 0x9, !P1 ;  /* 0x000000090000780c */ /* 0x000fda0004f41670 */
[----:B-1----:R-:W-:Y:S05]  /*3370*/  @P2 BRA `(.L_x_40) ;  /* 0x00000000000c2947 */ /* 0x002fea0003800000 */
[----:B------:R-:W2:Y:S02]  /*3380*/  LDG.E.U8 R16, desc[UR36][R14.64+0x8] ;  /* 0x000008240e107981 */ /* 0x000ea4000c1e1100 */
[----:B--2---:R-:W-:-:S05]  /*3390*/  PRMT R2, R16, 0x8880, RZ ;  /* 0x0000888010027816 */ /* 0x004fca00000000ff */
[----:B------:R-:W-:-:S07]  /*33a0*/  IMAD R2, R2, R18, RZ ;  /* 0x0000001202027224 */ /* 0x000fce00078e02ff */
.L_x_40:
[----:B------:R-:W-:Y:S05]  /*33b0*/  BSYNC B1 ;  /* 0x0000000000017941 */ /* 0x000fea0003800000 */
.L_x_39:
[----:B------:R-:W2:Y:S01]  /*33c0*/  LDL.LU R3, [R1+0x10] ;  /* 0x0000100001037983 */ /* 0x000ea20000300800 */
[----:B------:R-:W-:Y:S01]  /*33d0*/  BSSY B1, `(.L_x_41) ;  /* 0x0000007000017945 */ /* 0x000fe20003800000 */
[----:B--2---:R-:W-:-:S05]  /*33e0*/  @!P2 IMAD R3, R3, R17, R2 ;  /* 0x000000110303a224 */ /* 0x004fca00078e0202 */
[----:B------:R1:W-:Y:S01]  /*33f0*/  @!P2 STG.E.U8 desc[UR36][R4.64+0x8], R3 ;  /* 0x000008030400a986 */ /* 0x0003e2000c101124 */
[----:B------:R-:W-:Y:S05]  /*3400*/  @P3 BRA `(.L_x_42) ;  /* 0x00000000000c3947 */ /* 0x000fea0003800000 */
[----:B------:R-:W2:Y:S02]  /*3410*/  LDG.E.U8 R16, desc[UR36][R14.64+0x9] ;  /* 0x000009240e107981 */ /* 0x000ea4000c1e1100 */
[----:B--2---:R-:W-:-:S05]  /*3420*/  PRMT R2, R16, 0x8880, RZ ;  /* 0x0000888010027816 */ /* 0x004fca00000000ff */
[----:B------:R-:W-:-:S07]  /*3430*/  IMAD R2, R2, R18, RZ ;  /* 0x0000001202027224 */ /* 0x000fce00078e02ff */
.L_x_42:
[----:B------:R-:W-:Y:S05]  /*3440*/  BSYNC B1 ;  /* 0x0000000000017941 */ /* 0x000fea0003800000 */
.L_x_41:
[----:B-1----:R-:W2:Y:S01]  /*3450*/  LDL.LU R3, [R1+0x14] ;  /* 0x0000140001037983 */ /* 0x002ea20000300800 */
[C---:B------:R-:W-:Y:S01]  /*3460*/  ISETP.LT.OR P2, PT, R0.reuse, 0x9, !P0 ;  /* 0x000000090000780c */ /* 0x040fe20004741670 */
[----:B------:R-:W-:Y:S01]  /*3470*/  BSSY B1, `(.L_x_43) ;  /* 0x000000b000017945 */ /* 0x000fe20003800000 */
[C---:B------:R-:W-:Y:S02]  /*3480*/  ISETP.LT.OR P4, PT, R0.reuse, 0x11, !P1 ;  /* 0x000000110000780c */ /* 0x040fe40004f81670 */
[C---:B------:R-:W-:Y:S02]  /*3490*/  ISETP.LT.OR P5, PT, R0.reuse, 0x12, !P1 ;  /* 0x000000120000780c */ /* 0x040fe40004fa1670 */
[----:B------:R-:W-:Y:S01]  /*34a0*/  ISETP.LT.OR P6, PT, R0, 0x11, !P0 ;  /* 0x000000110000780c */ /* 0x000fe200047c1670 */
[----:B--2---:R-:W-:-:S05]  /*34b0*/  @!P3 IMAD R3, R3, R17, R2 ;  /* 0x000000110303b224 */ /* 0x004fca00078e0202 */
[----:B------:R1:W-:Y:S01]  /*34c0*/  @!P3 STG.E.U8 desc[UR36][R4.64+0x9], R3 ;  /* 0x000009030400b986 */ /* 0x0003e2000c101124 */
[----:B------:R-:W-:Y:S01]  /*34d0*/  ISETP.LT.OR P3, PT, R0, 0xa, !P0 ;  /* 0x0000000a0000780c */ /* 0x000fe20004761670 */
[----:B------:R-:W-:-:S12]  /*34e0*/  @P2 BRA `(.L_x_44) ;  /* 0x00000000000c2947 */ /* 0x000fd80003800000 */
[----:B------:R-:W2:Y:S02]  /*34f0*/  LDG.E.U8 R16, desc[UR36][R12.64+0x8] ;  /* 0x000008240c107981 */ /* 0x000ea4000c1e1100 */
[----:B--2---:R-:W-:-:S05]  /*3500*/  PRMT R2, R16, 0x8880, RZ ;  /* 0x0000888010027816 */ /* 0x004fca00000000ff */
[----:B------:R-:W-:-:S07]  /*3510*/  IMAD R2, R2, R18, RZ ;  /* 0x0000001202027224 */ /* 0x000fce00078e02ff */
.L_x_44:
[----:B------:R-:W-:Y:S05]  /*3520*/  BSYNC B1 ;  /* 0x0000000000017941 */ /* 0x000fea0003800000 */
.L_x_43:
[----:B-1----:R-:W2:Y:S01]  /*3530*/  LDL.LU R3, [R1+0x18] ;  /* 0x0000180001037983 */ /* 0x002ea20000300800 */
[----:B------:R-:W-:Y:S01]  /*3540*/  BSSY B1, `(.L_x_45) ;  /* 0x0000007000017945 */ /* 0x000fe20003800000 */
[----:B--2---:R-:W-:-:S05]  /*3550*/  @!P2 IMAD R3, R3, R17, R2 ;  /* 0x000000110303a224 */ /* 0x004fca00078e0202 */
[----:B------:R1:W-:Y:S01]  /*3560*/  @!P2 STG.E.U8 desc[UR36][R10.64+0x8], R3 ;  /* 0x000008030a00a986 */ /* 0x0003e2000c101124 */
[----:B------:R-:W-:Y:S05]  /*3570*/  @P3 BRA `(.L_x_46) ;  /* 0x00000000000c3947 */ /* 0x000fea0003800000 */
[----:B------:R-:W2:Y:S02]  /*3580*/  LDG.E.U8 R16, desc[UR36][R12.64+0x9] ;  /* 0x000009240c107981 */ /* 0x000ea4000c1e1100 */
[----:B--2---:R-:W-:-:S05]  /*3590*/  PRMT R2, R16, 0x8880, RZ ;  /* 0x0000888010027816 */ /* 0x004fca00000000ff */
[----:B------:R-:W-:-:S07]  /*35a0*/  IMAD R2, R2, R18, RZ ;  /* 0x0000001202027224 */ /* 0x000fce00078e02ff */
.L_x_46:
[----:B------:R-:W-:Y:S05]  /*35b0*/  BSYNC B1 ;  /* 0x0000000000017941 */ /* 0x000fea0003800000 */
.L_x_45:
        /* <DEDUP_REMOVED lines=8> */
.L_x_48:
[----:B------:R-:W-:Y:S05]  /*3640*/  BSYNC B1 ;  /* 0x0000000000017941 */ /* 0x000fea0003800000 */
.L_x_47:
        /* <DEDUP_REMOVED lines=8> */
.L_x_50:
[----:B------:R-:W-:Y:S05]  /*36d0*/  BSYNC B1 ;  /* 0x0000000000017941 */ /* 0x000fea0003800000 */
.L_x_49:
        /* <DEDUP_REMOVED lines=8> */
.L_x_52:
[----:B------:R-:W-:Y:S05]  /*3760*/  BSYNC B1 ;  /* 0x0000000000017941 */ /* 0x000fea0003800000 */
.L_x_51:
        /* <DEDUP_REMOVED lines=13> */
.L_x_54:
[----:B------:R-:W-:Y:S05]  /*3840*/  BSYNC B1 ;  /* 0x0000000000017941 */ /* 0x000fea0003800000 */
.L_x_53:
        /* <DEDUP_REMOVED lines=8> */
.L_x_56:
[----:B------:R-:W-:Y:S05]  /*38d0*/  BSYNC B1 ;  /* 0x0000000000017941 */ /* 0x000fea0003800000 */
.L_x_55:
        /* <DEDUP_REMOVED lines=8> */
.L_x_58:
[----:B------:R-:W-:Y:S05]  /*3960*/  BSYNC B1 ;  /* 0x0000000000017941 */ /* 0x000fea0003800000 */
.L_x_57:
        /* <DEDUP_REMOVED lines=8> */
.L_x_60:
[----:B------:R-:W-:Y:S05]  /*39f0*/  BSYNC B1 ;  /* 0x0000000000017941 */ /* 0x000fea0003800000 */
.L_x_59:
        /* <DEDUP_REMOVED lines=8> */
.L_x_62:
[----:B------:R-:W-:Y:S05]  /*3a80*/  BSYNC B1 ;  /* 0x0000000000017941 */ /* 0x000fea0003800000 */
.L_x_61:
        /* <DEDUP_REMOVED lines=13> */
.L_x_64:
[----:B------:R-:W-:Y:S05]  /*3b60*/  BSYNC B1 ;  /* 0x0000000000017941 */ /* 0x000fea0003800000 */
.L_x_63:
        /* <DEDUP_REMOVED lines=8> */
.L_x_66:
[----:B------:R-:W-:Y:S05]  /*3bf0*/  BSYNC B1 ;  /* 0x0000000000017941 */ /* 0x000fea0003800000 */
.L_x_65:
        /* <DEDUP_REMOVED lines=8> */
.L_x_68:
[----:B------:R-:W-:Y:S05]  /*3c80*/  BSYNC B1 ;  /* 0x0000000000017941 */ /* 0x000fea0003800000 */
.L_x_67:
        /* <DEDUP_REMOVED lines=8> */
.L_x_70:
[----:B------:R-:W-:Y:S05]  /*3d10*/  BSYNC B1 ;  /* 0x0000000000017941 */ /* 0x000fea0003800000 */
.L_x_69:
        /* <DEDUP_REMOVED lines=8> */
.L_x_72:
[----:B------:R-:W-:Y:S05]  /*3da0*/  BSYNC B1 ;  /* 0x0000000000017941 */ /* 0x000fea0003800000 */
.L_x_71:
        /* <DEDUP_REMOVED lines=13> */
.L_x_74:
[----:B------:R-:W-:Y:S05]  /*3e80*/  BSYNC B1 ;  /* 0x0000000000017941 */ /* 0x000fea0003800000 */
.L_x_73:
        /* <DEDUP_REMOVED lines=8> */
.L_x_76:
[----:B------:R-:W-:Y:S05]  /*3f10*/  BSYNC B1 ;  /* 0x0000000000017941 */ /* 0x000fea0003800000 */
.L_x_75:
        /* <DEDUP_REMOVED lines=8> */
.L_x_78:
[----:B------:R-:W-:Y:S05]  /*3fa0*/  BSYNC B1 ;  /* 0x0000000000017941 */ /* 0x000fea0003800000 */
.L_x_77:
        /* <DEDUP_REMOVED lines=8> */
.L_x_80:
[----:B------:R-:W-:Y:S05]  /*4030*/  BSYNC B1 ;  /* 0x0000000000017941 */ /* 0x000fea0003800000 */
.L_x_79:
        /* <DEDUP_REMOVED lines=8> */
.L_x_82:
[----:B------:R-:W-:Y:S05]  /*40c0*/  BSYNC B1 ;  /* 0x0000000000017941 */ /* 0x000fea0003800000 */
.L_x_81:
        /* <DEDUP_REMOVED lines=13> */
.L_x_84:
[----:B------:R-:W-:Y:S05]  /*41a0*/  BSYNC B1 ;  /* 0x0000000000017941 */ /* 0x000fea0003800000 */
.L_x_83:
        /* <DEDUP_REMOVED lines=8> */
.L_x_86:
[----:B------:R-:W-:Y:S05]  /*4230*/  BSYNC B1 ;  /* 0x0000000000017941 */ /* 0x000fea0003800000 */
.L_x_85:
        /* <DEDUP_REMOVED lines=8> */
.L_x_88:
[----:B------:R-:W-:Y:S05]  /*42c0*/  BSYNC B1 ;  /* 0x0000000000017941 */ /* 0x000fea0003800000 */
.L_x_87:
        /* <DEDUP_REMOVED lines=8> */
.L_x_90:
[----:B------:R-:W-:Y:S05]  /*4350*/  BSYNC B1 ;  /* 0x0000000000017941 */ /* 0x000fea0003800000 */
.L_x_89:
        /* <DEDUP_REMOVED lines=8> */
.L_x_92:
[----:B------:R-:W-:Y:S05]  /*43e0*/  BSYNC B1 ;  /* 0x0000000000017941 */ /* 0x000fea0003800000 */
.L_x_91:
        /* <DEDUP_REMOVED lines=13> */
.L_x_94:
[----:B------:R-:W-:Y:S05]  /*44c0*/  BSYNC B1 ;  /* 0x0000000000017941 */ /* 0x000fea0003800000 */
.L_x_93:
        /* <DEDUP_REMOVED lines=8> */
.L_x_96:
[----:B------:R-:W-:Y:S05]  /*4550*/  BSYNC B1 ;  /* 0x0000000000017941 */ /* 0x000fea0003800000 */
.L_x_95:
        /* <DEDUP_REMOVED lines=8> */
.L_x_98:
[----:B------:R-:W-:Y:S05]  /*45e0*/  BSYNC B1 ;  /* 0x0000000000017941 */ /* 0x000fea0003800000 */
.L_x_97:
        /* <DEDUP_REMOVED lines=8> */
.L_x_100:
[----:B------:R-:W-:Y:S05]  /*4670*/  BSYNC B1 ;  /* 0x0000000000017941 */ /* 0x000fea0003800000 */
.L_x_99:
        /* <DEDUP_REMOVED lines=8> */
.L_x_102:
[----:B------:R-:W-:Y:S05]  /*4700*/  BSYNC B1 ;  /* 0x0000000000017941 */ /* 0x000fea0003800000 */
.L_x_101:
        /* <DEDUP_REMOVED lines=13> */
.L_x_104:
[----:B------:R-:W-:Y:S05]  /*47e0*/  BSYNC B1 ;  /* 0x0000000000017941 */ /* 0x000fea0003800000 */
.L_x_103:
        /* <DEDUP_REMOVED lines=8> */
.L_x_106:
[----:B------:R-:W-:Y:S05]  /*4870*/  BSYNC B1 ;  /* 0x0000000000017941 */ /* 0x000fea0003800000 */
.L_x_105:
        /* <DEDUP_REMOVED lines=8> */
.L_x_108:
[----:B------:R-:W-:Y:S05]  /*4900*/  BSYNC B1 ;  /* 0x0000000000017941 */ /* 0x000fea0003800000 */
.L_x_107:
        /* <DEDUP_REMOVED lines=8> */
.L_x_110:
[----:B------:R-:W-:Y:S05]  /*4990*/  BSYNC B1 ;  /* 0x0000000000017941 */ /* 0x000fea0003800000 */
.L_x_109:
        /* <DEDUP_REMOVED lines=8> */
.L_x_112:
[----:B------:R-:W-:Y:S05]  /*4a20*/  BSYNC B1 ;  /* 0x0000000000017941 */ /* 0x000fea0003800000 */
.L_x_111:
        /* <DEDUP_REMOVED lines=13> */
.L_x_114:
[----:B------:R-:W-:Y:S05]  /*4b00*/  BSYNC B1 ;  /* 0x0000000000017941 */ /* 0x000fea0003800000 */
.L_x_113:
        /* <DEDUP_REMOVED lines=8> */
.L_x_116:
[----:B------:R-:W-:Y:S05]  /*4b90*/  BSYNC B1 ;  /* 0x0000000000017941 */ /* 0x000fea0003800000 */
.L_x_115:
        /* <DEDUP_REMOVED lines=8> */
.L_x_118:
[----:B------:R-:W-:Y:S05]  /*4c20*/  BSYNC B1 ;  /* 0x0000000000017941 */ /* 0x000fea0003800000 */
.L_x_117:
        /* <DEDUP_REMOVED lines=8> */
.L_x_120:
[----:B------:R-:W-:Y:S05]  /*4cb0*/  BSYNC B1 ;  /* 0x0000000000017941 */ /* 0x000fea0003800000 */
.L_x_119:
        /* <DEDUP_REMOVED lines=8> */
.L_x_122:
[----:B------:R-:W-:Y:S05]  /*4d40*/  BSYNC B1 ;  /* 0x0000000000017941 */ /* 0x000fea0003800000 */
.L_x_121:
        /* <DEDUP_REMOVED lines=13> */
.L_x_124:
[----:B------:R-:W-:Y:S05]  /*4e20*/  BSYNC B1 ;  /* 0x0000000000017941 */ /* 0x000fea0003800000 */
.L_x_123:
        /* <DEDUP_REMOVED lines=8> */
.L_x_126:
[----:B------:R-:W-:Y:S05]  /*4eb0*/  BSYNC B1 ;  /* 0x0000000000017941 */ /* 0x000fea0003800000 */
.L_x_125:
        /* <DEDUP_REMOVED lines=8> */
.L_x_128:
[----:B------:R-:W-:Y:S05]  /*4f40*/  BSYNC B1 ;  /* 0x0000000000017941 */ /* 0x000fea0003800000 */
.L_x_127:
        /* <DEDUP_REMOVED lines=8> */
.L_x_130:
[----:B------:R-:W-:Y:S05]  /*4fd0*/  BSYNC B1 ;  /* 0x0000000000017941 */ /* 0x000fea0003800000 */
.L_x_129:
        /* <DEDUP_REMOVED lines=8> */
.L_x_132:
[----:B------:R-:W-:Y:S05]  /*5060*/  BSYNC B1 ;  /* 0x0000000000017941 */ /* 0x000fea0003800000 */
.L_x_131:
        /* <DEDUP_REMOVED lines=10> */
[----:B------:R-:W1:Y:S02]  /*5110*/  LDG.E.U8 R16, desc[UR36][R12.64+0x61] ;  /* 0x000061240c107981 */ /* 0x000e64000c1e1100 */
[----:B-1----:R-:W-:-:S05]  /*5120*/  PRMT R3, R16, 0x8880, RZ ;  /* 0x0000888010037816 */ /* 0x002fca00000000ff */
[----:B------:R-:W-:-:S07]  /*5130*/  IMAD R2, R3, R18, RZ ;  /* 0x0000001203027224 */ /* 0x000fce00078e02ff */
.L_x_134:
[----:B------:R-:W-:Y:S05]  /*5140*/  BSYNC B1 ;  /* 0x0000000000017941 */ /* 0x000fea0003800000 */
.L_x_133:
[----:B-1----:R-:W2:Y:S01]  /*5150*/  LDL.LU R3, [R1+0xcc] ;  /* 0x0000cc0001037983 */ /* 0x002ea20000300800 */
[----:B------:R-:W-:Y:S01]  /*5160*/  BSSY B1, `(.L_x_135) ;  /* 0x0000007000017945 */ /* 0x000fe20003800000 */
[----:B--2---:R-:W-:-:S05]  /*5170*/  @!P4 IMAD R3, R3, R17, R2 ;  /* 0x000000110303c224 */ /* 0x004fca00078e0202 */
[----:B------:R1:W-:Y:S01]  /*5180*/  @!P4 STG.E.U8 desc[UR36][R10.64+0x61], R3 ;  /* 0x000061030a00c986 */ /* 0x0003e2000c101124 */
[----:B------:R-:W-:Y:S05]  /*5190*/  @P3 BRA `(.L_x_136) ;  /* 0x00000000000c3947 */ /* 0x000fea0003800000 */
[----:B------:R-:W1:Y:S02]  /*51a0*/  LDG.E.U8 R16, desc[UR36][R14.64+0x68] ;  /* 0x000068240e107981 */ /* 0x000e64000c1e1100 */
[----:B-1----:R-:W-:-:S05]  /*51b0*/  PRMT R3, R16, 0x8880, RZ ;  /* 0x0000888010037816 */ /* 0x002fca00000000ff */
[----:B------:R-:W-:-:S07]  /*51c0*/  IMAD R2, R3, R18, RZ ;  /* 0x0000001203027224 */ /* 0x000fce00078e02ff */
.L_x_136:
[----:B------:R-:W-:Y:S05]  /*51d0*/  BSYNC B1 ;  /* 0x0000000000017941 */ /* 0x000fea0003800000 */
.L_x_135:
        /* <DEDUP_REMOVED lines=8> */
.L_x_138:
[----:B------:R-:W-:Y:S05]  /*5260*/  BSYNC B1 ;  /* 0x0000000000017941 */ /* 0x000fea0003800000 */
.L_x_137:
        /* <DEDUP_REMOVED lines=8> */
.L_x_140:
[----:B------:R-:W-:Y:S05]  /*52f0*/  BSYNC B1 ;  /* 0x0000000000017941 */ /* 0x000fea0003800000 */
.L_x_139:
        /* <DEDUP_REMOVED lines=8> */
.L_x_142:
[----:B------:R-:W-:Y:S05]  /*5380*/  BSYNC B1 ;  /* 0x0000000000017941 */ /* 0x000fea0003800000 */
.L_x_141:
        /* <DEDUP_REMOVED lines=13> */
.L_x_144:
[----:B------:R-:W-:Y:S05]  /*5460*/  BSYNC B1 ;  /* 0x0000000000017941 */ /* 0x000fea0003800000 */
.L_x_143:
        /* <DEDUP_REMOVED lines=8> */
.L_x_146:
[----:B------:R-:W-:Y:S05]  /*54f0*/  BSYNC B1 ;  /* 0x0000000000017941 */ /* 0x000fea0003800000 */
.L_x_145:
        /* <DEDUP_REMOVED lines=8> */
.L_x_148:
[----:B------:R-:W-:Y:S05]  /*5580*/  BSYNC B1 ;  /* 0x0000000000017941 */ /* 0x000fea0003800000 */
.L_x_147:
        /* <DEDUP_REMOVED lines=8> */
.L_x_150:
[----:B------:R-:W-:Y:S05]  /*5610*/  BSYNC B1 ;  /* 0x0000000000017941 */ /* 0x000fea0003800000 */
.L_x_149:
        /* <DEDUP_REMOVED lines=8> */
.L_x_152:
[----:B------:R-:W-:Y:S05]  /*56a0*/  BSYNC B1 ;  /* 0x0000000000017941 */ /* 0x000fea0003800000 */
.L_x_151:
        /* <DEDUP_REMOVED lines=13> */
.L_x_154:
[----:B------:R-:W-:Y:S05]  /*5780*/  BSYNC B1 ;  /* 0x0000000000017941 */ /* 0x000fea0003800000 */
.L_x_153:
        /* <DEDUP_REMOVED lines=8> */
.L_x_156:
[----:B------:R-:W-:Y:S05]  /*5810*/  BSYNC B1 ;  /* 0x0000000000017941 */ /* 0x000fea0003800000 */
.L_x_155:
        /* <DEDUP_REMOVED lines=8> */
.L_x_158:
[----:B------:R-:W-:Y:S05]  /*58a0*/  BSYNC B1 ;  /* 0x0000000000017941 */ /* 0x000fea0003800000 */
.L_x_157:
        /* <DEDUP_REMOVED lines=8> */
.L_x_160:
[----:B------:R-:W-:Y:S05]  /*5930*/  BSYNC B1 ;  /* 0x0000000000017941 */ /* 0x000fea0003800000 */
.L_x_159:
        /* <DEDUP_REMOVED lines=8> */
.L_x_162:
[----:B------:R-:W-:Y:S05]  /*59c0*/  BSYNC B1 ;  /* 0x0000000000017941 */ /* 0x000fea0003800000 */
.L_x_161:
        /* <DEDUP_REMOVED lines=13> */
.L_x_164:
[----:B------:R-:W-:Y:S05]  /*5aa0*/  BSYNC B1 ;  /* 0x0000000000017941 */ /* 0x000fea0003800000 */
.L_x_163:
        /* <DEDUP_REMOVED lines=8> */
.L_x_166:
[----:B------:R-:W-:Y:S05]  /*5b30*/  BSYNC B1 ;  /* 0x0000000000017941 */ /* 0x000fea0003800000 */
.L_x_165:
        /* <DEDUP_REMOVED lines=8> */
.L_x_168:
[----:B------:R-:W-:Y:S05]  /*5bc0*/  BSYNC B1 ;  /* 0x0000000000017941 */ /* 0x000fea0003800000 */
.L_x_167:
        /* <DEDUP_REMOVED lines=8> */
.L_x_170:
[----:B------:R-:W-:Y:S05]  /*5c50*/  BSYNC B1 ;  /* 0x0000000000017941 */ /* 0x000fea0003800000 */
.L_x_169:
        /* <DEDUP_REMOVED lines=8> */
.L_x_172:
[----:B------:R-:W-:Y:S05]  /*5ce0*/  BSYNC B1 ;  /* 0x0000000000017941 */ /* 0x000fea0003800000 */
.L_x_171:
        /* <DEDUP_REMOVED lines=13> */
.L_x_174:
[----:B------:R-:W-:Y:S05]  /*5dc0*/  BSYNC B1 ;  /* 0x0000000000017941 */ /* 0x000fea0003800000 */
.L_x_173:
        /* <DEDUP_REMOVED lines=8> */
.L_x_176:
[----:B------:R-:W-:Y:S05]  /*5e50*/  BSYNC B1 ;  /* 0x0000000000017941 */ /* 0x000fea0003800000 */
.L_x_175:
        /* <DEDUP_REMOVED lines=8> */
.L_x_178:
[----:B------:R-:W-:Y:S05]  /*5ee0*/  BSYNC B1 ;  /* 0x0000000000017941 */ /* 0x000fea0003800000 */
.L_x_177:
        /* <DEDUP_REMOVED lines=8> */
.L_x_180:
[----:B------:R-:W-:Y:S05]  /*5f70*/  BSYNC B1 ;  /* 0x0000000000017941 */ /* 0x000fea0003800000 */
.L_x_179:
        /* <DEDUP_REMOVED lines=8> */
.L_x_182:
[----:B------:R-:W-:Y:S05]  /*6000*/  BSYNC B1 ;  /* 0x0000000000017941 */ /* 0x000fea0003800000 */
.L_x_181:
        /* <DEDUP_REMOVED lines=13> */
.L_x_184:
[----:B------:R-:W-:Y:S05]  /*60e0*/  BSYNC B1 ;  /* 0x0000000000017941 */ /* 0x000fea0003800000 */
.L_x_183:
        /* <DEDUP_REMOVED lines=8> */
.L_x_186:
[----:B------:R-:W-:Y:S05]  /*6170*/  BSYNC B1 ;  /* 0x0000000000017941 */ /* 0x000fea0003800000 */
.L_x_185:
        /* <DEDUP_REMOVED lines=8> */
.L_x_188:
[----:B------:R-:W-:Y:S05]  /*6200*/  BSYNC B1 ;  /* 0x0000000000017941 */ /* 0x000fea0003800000 */
.L_x_187:
        /* <DEDUP_REMOVED lines=8> */
.L_x_190:
[----:B------:R-:W-:Y:S05]  /*6290*/  BSYNC B1 ;  /* 0x0000000000017941 */ /* 0x000fea0003800000 */
.L_x_189:
        /* <DEDUP_REMOVED lines=8> */
.L_x_192:
[----:B------:R-:W-:Y:S05]  /*6320*/  BSYNC B1 ;  /* 0x0000000000017941 */ /* 0x000fea0003800000 */
.L_x_191:
        /* <DEDUP_REMOVED lines=13> */
.L_x_194:
[----:B------:R-:W-:Y:S05]  /*6400*/  BSYNC B1 ;  /* 0x0000000000017941 */ /* 0x000fea0003800000 */
.L_x_193:
        /* <DEDUP_REMOVED lines=8> */
.L_x_196:
[----:B------:R-:W-:Y:S05]  /*6490*/  BSYNC B1 ;  /* 0x0000000000017941 */ /* 0x000fea0003800000 */
.L_x_195:
        /* <DEDUP_REMOVED lines=8> */
.L_x_198:
[----:B------:R-:W-:Y:S05]  /*6520*/  BSYNC B1 ;  /* 0x0000000000017941 */ /* 0x000fea0003800000 */
.L_x_197:
        /* <DEDUP_REMOVED lines=8> */
.L_x_200:
[----:B------:R-:W-:Y:S05]  /*65b0*/  BSYNC B1 ;  /* 0x0000000000017941 */ /* 0x000fea0003800000 */
.L_x_199:
        /* <DEDUP_REMOVED lines=8> */
.L_x_202:
[----:B------:R-:W-:Y:S05]  /*6640*/  BSYNC B1 ;  /* 0x0000000000017941 */ /* 0x000fea0003800000 */
.L_x_201:
        /* <DEDUP_REMOVED lines=13> */
.L_x_204:
[----:B------:R-:W-:Y:S05]  /*6720*/  BSYNC B1 ;  /* 0x0000000000017941 */ /* 0x000fea0003800000 */
.L_x_203:
        /* <DEDUP_REMOVED lines=8> */
.L_x_206:
[----:B------:R-:W-:Y:S05]  /*67b0*/  BSYNC B1 ;  /* 0x0000000000017941 */ /* 0x000fea0003800000 */
.L_x_205:
        /* <DEDUP_REMOVED lines=8> */
.L_x_208:
[----:B------:R-:W-:Y:S05]  /*6840*/  BSYNC B1 ;  /* 0x0000000000017941 */ /* 0x000fea0003800000 */
.L_x_207:
        /* <DEDUP_REMOVED lines=8> */
.L_x_210:
[----:B------:R-:W-:Y:S05]  /*68d0*/  BSYNC B1 ;  /* 0x0000000000017941 */ /* 0x000fea0003800000 */
.L_x_209:
        /* <DEDUP_REMOVED lines=8> */
.L_x_212:
[----:B------:R-:W-:Y:S05]  /*6960*/  BSYNC B1 ;  /* 0x0000000000017941 */ /* 0x000fea0003800000 */
.L_x_211:
        /* <DEDUP_REMOVED lines=13> */
.L_x_214:
[----:B------:R-:W-:Y:S05]  /*6a40*/  BSYNC B1 ;  /* 0x0000000000017941 */ /* 0x000fea0003800000 */
.L_x_213:
        /* <DEDUP_REMOVED lines=8> */
.L_x_216:
[----:B------:R-:W-:Y:S05]  /*6ad0*/  BSYNC B1 ;  /* 0x0000000000017941 */ /* 0x000fea0003800000 */
.L_x_215:
        /* <DEDUP_REMOVED lines=8> */
.L_x_218:
[----:B------:R-:W-:Y:S05]  /*6b60*/  BSYNC B1 ;  /* 0x0000000000017941 */ /* 0x000fea0003800000 */
.L_x_217:
        /* <DEDUP_REMOVED lines=8> */
.L_x_220:
[----:B------:R-:W-:Y:S05]  /*6bf0*/  BSYNC B1 ;  /* 0x0000000000017941 */ /* 0x000fea0003800000 */
.L_x_219:
        /* <DEDUP_REMOVED lines=8> */
.L_x_222:
[----:B------:R-:W-:Y:S05]  /*6c80*/  BSYNC B1 ;  /* 0x0000000000017941 */ /* 0x000fea0003800000 */
.L_x_221:
        /* <DEDUP_REMOVED lines=13> */
.L_x_224:
[----:B------:R-:W-:Y:S05]  /*6d60*/  BSYNC B1 ;  /* 0x0000000000017941 */ /* 0x000fea0003800000 */
.L_x_223:
        /* <DEDUP_REMOVED lines=8> */
.L_x_226:
[----:B------:R-:W-:Y:S05]  /*6df0*/  BSYNC B1 ;  /* 0x0000000000017941 */ /* 0x000fea0003800000 */
.L_x_225:
        /* <DEDUP_REMOVED lines=8> */
.L_x_228:
[----:B------:R-:W-:Y:S05]  /*6e80*/  BSYNC B1 ;  /* 0x0000000000017941 */ /* 0x000fea0003800000 */
.L_x_227:
        /* <DEDUP_REMOVED lines=8> */
.L_x_230:
[----:B------:R-:W-:Y:S05]  /*6f10*/  BSYNC B1 ;  /* 0x0000000000017941 */ /* 0x000fea0003800000 */
.L_x_229:
        /* <DEDUP_REMOVED lines=8> */
.L_x_232:
[----:B------:R-:W-:Y:S05]  /*6fa0*/  BSYNC B1 ;  /* 0x0000000000017941 */ /* 0x000fea0003800000 */
.L_x_231:
        /* <DEDUP_REMOVED lines=13> */
.L_x_234:
[----:B------:R-:W-:Y:S05]  /*7080*/  BSYNC B1 ;  /* 0x0000000000017941 */ /* 0x000fea0003800000 */
.L_x_233:
        /* <DEDUP_REMOVED lines=8> */
.L_x_236:
[----:B------:R-:W-:Y:S05]  /*7110*/  BSYNC B1 ;  /* 0x0000000000017941 */ /* 0x000fea0003800000 */
.L_x_235:
        /* <DEDUP_REMOVED lines=8> */
.L_x_238:
[----:B------:R-:W-:Y:S05]  /*71a0*/  BSYNC B1 ;  /* 0x0000000000017941 */ /* 0x000fea0003800000 */
.L_x_237:
        /* <DEDUP_REMOVED lines=8> */
.L_x_240:
[----:B------:R-:W-:Y:S05]  /*7230*/  BSYNC B1 ;  /* 0x0000000000017941 */ /* 0x000fea0003800000 */
.L_x_239:
        /* <DEDUP_REMOVED lines=8> */
.L_x_242:
[----:B------:R-:W-:Y:S05]  /*72c0*/  BSYNC B1 ;  /* 0x0000000000017941 */ /* 0x000fea0003800000 */
.L_x_241:
        /* <DEDUP_REMOVED lines=13> */
.L_x_244:
[----:B------:R-:W-:Y:S05]  /*73a0*/  BSYNC B1 ;  /* 0x0000000000017941 */ /* 0x000fea0003800000 */
.L_x_243:
        /* <DEDUP_REMOVED lines=8> */
.L_x_246:
[----:B------:R-:W-:Y:S05]  /*7430*/  BSYNC B1 ;  /* 0x0000000000017941 */ /* 0x000fea0003800000 */
.L_x_245:
        /* <DEDUP_REMOVED lines=8> */
.L_x_248:
[----:B------:R-:W-:Y:S05]  /*74c0*/  BSYNC B1 ;  /* 0x0000000000017941 */ /* 0x000fea0003800000 */
.L_x_247:
        /* <DEDUP_REMOVED lines=8> */
.L_x_250:
[----:B------:R-:W-:Y:S05]  /*7550*/  BSYNC B1 ;  /* 0x0000000000017941 */ /* 0x000fea0003800000 */
.L_x_249:
        /* <DEDUP_REMOVED lines=8> */
.L_x_252:
[----:B------:R-:W-:Y:S05]  /*75e0*/  BSYNC B1 ;  /* 0x0000000000017941 */ /* 0x000fea0003800000 */
.L_x_251:
        /* <DEDUP_REMOVED lines=13> */
.L_x_254:
[----:B------:R-:W-:Y:S05]  /*76c0*/  BSYNC B1 ;  /* 0x0000000000017941 */ /* 0x000fea0003800000 */
.L_x_253:
        /* <DEDUP_REMOVED lines=8> */
.L_x_256:
[----:B------:R-:W-:Y:S05]  /*7750*/  BSYNC B1 ;  /* 0x0000000000017941 */ /* 0x000fea0003800000 */
.L_x_255:
        /* <DEDUP_REMOVED lines=8> */
.L_x_258:
[----:B------:R-:W-:Y:S05]  /*77e0*/  BSYNC B1 ;  /* 0x0000000000017941 */ /* 0x000fea0003800000 */
.L_x_257:
        /* <DEDUP_REMOVED lines=8> */
.L_x_260:
[----:B------:R-:W-:Y:S05]  /*7870*/  BSYNC B1 ;  /* 0x0000000000017941 */ /* 0x000fea0003800000 */
.L_x_259:
        /* <DEDUP_REMOVED lines=8> */
.L_x_262:
[----:B------:R-:W-:Y:S05]  /*7900*/  BSYNC B1 ;  /* 0x0000000000017941 */ /* 0x000fea0003800000 */
.L_x_261:
        /* <DEDUP_REMOVED lines=13> */
.L_x_264:
[----:B------:R-:W-:Y:S05]  /*79e0*/  BSYNC B1 ;  /* 0x0000000000017941 */ /* 0x000fea0003800000 */
.L_x_263:
        /* <DEDUP_REMOVED lines=8> */
.L_x_266:
[----:B------:R-:W-:Y:S05]  /*7a70*/  BSYNC B1 ;  /* 0x0000000000017941 */ /* 0x000fea0003800000 */
.L_x_265:
        /* <DEDUP_REMOVED lines=8> */
.L_x_268:
[----:B------:R-:W-:Y:S05]  /*7b00*/  BSYNC B1 ;  /* 0x0000000000017941 */ /* 0x000fea0003800000 */
.L_x_267:
        /* <DEDUP_REMOVED lines=8> */
.L_x_270:
[----:B------:R-:W-:Y:S05]  /*7b90*/  BSYNC B1 ;  /* 0x0000000000017941 */ /* 0x000fea0003800000 */
.L_x_269:
        /* <DEDUP_REMOVED lines=8> */
.L_x_272:
[----:B------:R-:W-:Y:S05]  /*7c20*/  BSYNC B1 ;  /* 0x0000000000017941 */ /* 0x000fea0003800000 */
.L_x_271:
[----:B-1----:R-:W2:Y:S01]  /*7c30*/  LDL.LU R3, [R1+0x1e0] ;  /* 0x0001e00001037983 */ /* 0x002ea20000300800 */
[C---:B------:R-:W-:Y:S01]  /*7c40*/  ISETP.LT.OR P2, PT, R0.reuse, 0xf2, !P1 ;  /* 0x000000f20000780c */ /* 0x040fe20004f41670 */
[----:B------:R-:W-:Y:S01]  /*7c50*/  BSSY B1, `(.L_x_273) ;  /* 0x000000c000017945 */ /* 0x000fe20003800000 */
[----:B------:R-:W-:Y:S02]  /*7c60*/  ISETP.LT.OR P6, PT, R0, 0xf9, !P1 ;  /* 0x000000f90000780c */ /* 0x000fe40004fc1670 */
[----:B------:R-:W-:Y:S02]  /*7c70*/  IADD3 R161, P3, R158, 0x80, RZ ;  /* 0x000000809ea17810 */ /* 0x000fe40007f7e0ff */
        /* <DEDUP_REMOVED lines=9> */
.L_x_274:
[----:B------:R-:W-:Y:S05]  /*7d10*/  BSYNC B1 ;  /* 0x0000000000017941 */ /* 0x000fea0003800000 */
.L_x_273:
        /* <DEDUP_REMOVED lines=8> */
.L_x_276:
[----:B------:R-:W-:Y:S05]  /*7da0*/  BSYNC B1 ;  /* 0x0000000000017941 */ /* 0x000fea0003800000 */
.L_x_275:
        /* <DEDUP_REMOVED lines=8> */
.L_x_278:
[----:B------:R-:W-:Y:S05]  /*7e30*/  BSYNC B1 ;  /* 0x0000000000017941 */ /* 0x000fea0003800000 */
.L_x_277:
        /* <DEDUP_REMOVED lines=8> */
.L_x_280:
[----:B------:R-:W-:Y:S05]  /*7ec0*/  BSYNC B1 ;  /* 0x0000000000017941 */ /* 0x000fea0003800000 */
.L_x_279:
[----:B-1----:R-:W2:Y:S01]  /*7ed0*/  LDL.LU R3, [R1+0x1f0] ;  /* 0x0001f00001037983 */ /* 0x002ea20000300800 */
[----:B------:R-:W-:Y:S01]  /*7ee0*/  BSSY B1, `(.L_x_281) ;  /* 0x0000008000017945 */ /* 0x000fe20003800000 */
[----:B------:R-:W-:-:S04]  /*7ef0*/  IMAD.WIDE.U32 R158, R161, R20, R156 ;  /* 0x00000014a19e7225 */ /* 0x000fc800078e009c */
[----:B--2---:R-:W-:-:S05]  /*7f00*/  @!P6 IMAD R3, R3, R17, R2 ;  /* 0x000000110303e224 */ /* 0x004fca00078e0202 */
[----:B------:R1:W-:Y:S01]  /*7f10*/  @!P6 STG.E.U8 desc[UR36][R4.64+0xf8], R3 ;  /* 0x0000f8030400e986 */ /* 0x0003e2000c101124 */
[----:B------:R-:W-:Y:S05]  /*7f20*/  @P1 BRA `(.L_x_282) ;  /* 0x00000000000c1947 */ /* 0x000fea0003800000 */
[----:B------:R-:W1:Y:S02]  /*7f30*/  LDG.E.U8 R16, desc[UR36][R14.64+0xf9] ;  /* 0x0000f9240e107981 */ /* 0x000e64000c1e1100 */
[----:B-1----:R-:W-:-:S05]  /*7f40*/  PRMT R3, R16, 0x8880, RZ ;  /* 0x0000888010037816 */ /* 0x002fca00000000ff */
[----:B------:R-:W-:-:S07]  /*7f50*/  IMAD R2, R3, R18, RZ ;  /* 0x0000001203027224 */ /* 0x000fce00078e02ff */
.L_x_282:
[----:B------:R-:W-:Y:S05]  /*7f60*/  BSYNC B1 ;  /* 0x0000000000017941 */ /* 0x000fea0003800000 */
.L_x_281:
[----:B-1----:R-:W2:Y:S01]  /*7f70*/  LDL.LU R3, [R1+0x1f4] ;  /* 0x0001f40001037983 */ /* 0x002ea20000300800 */
[----:B------:R-:W-:Y:S01]  /*7f80*/  IMAD.WIDE.U32 R156, R161, R20, R152 ;  /* 0x00000014a19c7225 */ /* 0x000fe200078e0098 */
[----:B------:R-:W-:Y:S01]  /*7f90*/  ISETP.GE.AND P2, PT, R19, 0x81, PT ;  /* 0x000000811300780c */ /* 0x000fe20003f46270 */
[----:B------:R-:W-:Y:S01]  /*7fa0*/  BSSY B1, `(.L_x_283) ;  /* 0x000000e000017945 */ /* 0x000fe20003800000 */
[-C--:B------:R-:W-:Y:S01]  /*7fb0*/  IADD3 R154, P5, P4, R154, R22.reuse, R158 ;  /* 0x000000169a9a7210 */ /* 0x080fe20007cbe09e */
[----:B0-----:R-:W-:Y:S01]  /*7fc0*/  IMAD.X R15, RZ, RZ, UR9, P3 ;  /* 0x00000009ff0f7e24 */ /* 0x001fe200098e06ff */
[----:B------:R-:W-:Y:S02]  /*7fd0*/  ISETP.LT.OR P6, PT, R0, 0x1, !P2 ;  /* 0x000000010000780c */ /* 0x000fe400057c1670 */
[----:B------:R-:W-:Y:S01]  /*7fe0*/  IADD3 R14, P3, R156, R22, RZ ;  /* 0x000000169c0e7210 */ /* 0x000fe20007f7e0ff */
[----:B------:R-:W-:Y:S02]  /*7ff0*/  IMAD R20, R15, R20, RZ ;  /* 0x000000140f147224 */ /* 0x000fe400078e02ff */
[----:B--2---:R-:W-:-:S05]  /*8000*/  @!P1 IMAD R3, R3, R17, R2 ;  /* 0x0000001103039224 */ /* 0x004fca00078e0202 */
[----:B------:R0:W-:Y:S01]  /*8010*/  @!P1 STG.E.U8 desc[UR36][R4.64+0xf9], R3 ;  /* 0x0000f90304009986 */ /* 0x0001e2000c101124 */
[C---:B------:R-:W-:Y:S02]  /*8020*/  ISETP.LT.OR P1, PT, R0.reuse, 0xf9, !P0 ;  /* 0x000000f90000780c */ /* 0x040fe40004721670 */
[----:B------:R-:W-:-:S11]  /*8030*/  ISETP.LT.OR P0, PT, R0, 0xfa, !P0 ;  /* 0x000000fa0000780c */ /* 0x000fd60004701670 */
[----:B0-----:R-:W-:Y:S05]  /*8040*/  @P1 BRA `(.L_x_284) ;  /* 0x00000000000c1947 */ /* 0x001fea0003800000 */
[----:B------:R-:W2:Y:S02]  /*8050*/  LDG.E.U8 R16, desc[UR36][R12.64+0xf8] ;  /* 0x0000f8240c107981 */ /* 0x000ea4000c1e1100 */
[----:B--2---:R-:W-:-:S05]  /*8060*/  PRMT R3, R16, 0x8880, RZ ;  /* 0x0000888010037816 */ /* 0x004fca00000000ff */
[----:B------:R-:W-:-:S07]  /*8070*/  IMAD R2, R3, R18, RZ ;  /* 0x0000001203027224 */ /* 0x000fce00078e02ff */
.L_x_284:
[----:B------:R-:W-:Y:S05]  /*8080*/  BSYNC B1 ;  /* 0x0000000000017941 */ /* 0x000fea0003800000 */
.L_x_283:
[----:B------:R-:W2:Y:S01]  /*8090*/  LDL.LU R3, [R1+0x1f8] ;  /* 0x0001f80001037983 */ /* 0x000ea20000300800 */
[----:B------:R-:W-:Y:S01]  /*80a0*/  BSSY B1, `(.L_x_285) ;  /* 0x0000008000017945 */ /* 0x000fe20003800000 */
[----:B------:R-:W-:Y:S02]  /*80b0*/  IMAD R21, R161, R21, R20 ;  /* 0x00000015a1157224 */ /* 0x000fe400078e0214 */
[----:B--2---:R-:W-:-:S05]  /*80c0*/  @!P1 IMAD R3, R3, R17, R2 ;  /* 0x0000001103039224 */ /* 0x004fca00078e0202 */
[----:B------:R0:W-:Y:S01]  /*80d0*/  @!P1 STG.E.U8 desc[UR36][R10.64+0xf8], R3 ;  /* 0x0000f8030a009986 */ /* 0x0001e2000c101124 */
[----:B------:R-:W-:Y:S05]  /*80e0*/  @P0 BRA `(.L_x_286) ;  /* 0x00000000000c0947 */ /* 0x000fea0003800000 */
[----:B------:R-:W0:Y:S02]  /*80f0*/  LDG.E.U8 R16, desc[UR36][R12.64+0xf9] ;  /* 0x0000f9240c107981 */ /* 0x000e24000c1e1100 */
[----:B0-----:R-:W-:-:S05]  /*8100*/  PRMT R3, R16, 0x8880, RZ ;  /* 0x0000888010037816 */ /* 0x001fca00000000ff */
[----:B------:R-:W-:-:S07]  /*8110*/  IMAD R2, R3, R18, RZ ;  /* 0x0000001203027224 */ /* 0x000fce00078e02ff */
.L_x_286:
[----:B------:R-:W-:Y:S05]  /*8120*/  BSYNC B1 ;  /* 0x0000000000017941 */ /* 0x000fea0003800000 */
.L_x_285:
[----:B0-----:R-:W2:Y:S01]  /*8130*/  LDL.LU R3, [R1+0x1fc] ;  /* 0x0001fc0001037983 */ /* 0x001ea20000300800 */
[----:B------:R-:W-:Y:S01]  /*8140*/  BSSY B1, `(.L_x_287) ;  /* 0x0000009000017945 */ /* 0x000fe20003800000 */
[----:B------:R-:W-:Y:S01]  /*8150*/  IADD3.X R15, R23, R157, R21, P3, !PT ;  /* 0x0000009d170f7210 */ /* 0x000fe20001ffe415 */
[----:B------:R-:W-:Y:S02]  /*8160*/  IMAD.IADD R158, R21, 0x1, R159 ;  /* 0x00000001159e7824 */ /* 0x000fe400078e029f */
[----:B--2---:R-:W-:-:S05]  /*8170*/  @!P0 IMAD R3, R3, R17, R2 ;  /* 0x0000001103038224 */ /* 0x004fca00078e0202 */
[----:B------:R0:W-:Y:S01]  /*8180*/  @!P0 STG.E.U8 desc[UR36][R10.64+0xf9], R3 ;  /* 0x0000f9030a008986 */ /* 0x0001e2000c101124 */
[----:B------:R-:W-:Y:S05]  /*8190*/  @P6 BRA `(.L_x_288) ;  /* 0x00000000000c6947 */ /* 0x000fea0003800000 */
[----:B------:R-:W0:Y:S02]  /*81a0*/  LDG.E.U8 R16, desc[UR36][R14.64] ;  /* 0x000000240e107981 */ /* 0x000e24000c1e1100 */
[----:B0-----:R-:W-:-:S05]  /*81b0*/  PRMT R3, R16, 0x8880, RZ ;  /* 0x0000888010037816 */ /* 0x001fca00000000ff */
[----:B------:R-:W-:-:S07]  /*81c0*/  IMAD R2, R3, R18, RZ ;  /* 0x0000001203027224 */ /* 0x000fce00078e02ff */
.L_x_288:
[----:B------:R-:W-:Y:S05]  /*81d0*/  BSYNC B1 ;  /* 0x0000000000017941 */ /* 0x000fea0003800000 */
.L_x_287:
[----:B------:R-:W-:Y:S01]  /*81e0*/  ISETP.LT.OR P3, PT, R0, 0x2, !P2 ;  /* 0x000000020000780c */ /* 0x000fe20005761670 */
[----:B0-----:R-:W-:Y:S01]  /*81f0*/  @!P6 IMAD R3, R24, R17, R2 ;  /* 0x000000111803e224 */ /* 0x001fe200078e0202 */
[----:B------:R-:W-:Y:S01]  /*8200*/  ISETP.GE.AND P0, PT, R19, 0x89, PT ;  /* 0x000000891300780c */ /* 0x000fe20003f06270 */
[----:B------:R-:W-:Y:S01]  /*8210*/  BSSY B1, `(.L_x_289) ;  /* 0x000000b000017945 */ /* 0x000fe20003800000 */
[----:B------:R-:W-:Y:S02]  /*8220*/  IADD3.X R155, R153, R23, R158, P5, P4 ;  /* 0x00000017999b7210 */ /* 0x000fe40002fe849e */
[----:B------:R0:W-:Y:S01]  /*8230*/  @!P6 STG.E.U8 desc[UR36][R6.64], R3 ;  /* 0x000000030600e986 */ /* 0x0001e2000c101124 */
[C---:B------:R-:W-:Y:S02]  /*8240*/  ISETP.LT.OR P4, PT, R0.reuse, 0x1, !P0 ;  /* 0x000000010000780c */ /* 0x040fe40004781670 */
[C---:B------:R-:W-:Y:S02]  /*8250*/  ISETP.LT.OR P5, PT, R0.reuse, 0x2, !P0 ;  /* 0x000000020000780c */ /* 0x040fe400047a1670 */
[----:B------:R-:W-:-:S02]  /*8260*/  ISETP.LT.OR P6, PT, R0, 0x9, !P2 ;  /* 0x000000090000780c */ /* 0x000fc400057c1670 */
[----:B------:R-:W-:Y:S01]  /*8270*/  ISETP.LT.OR P1, PT, R0, 0xa, !P2 ;  /* 0x0000000a0000780c */ /* 0x000fe20005721670 */
[----:B------:R-:W-:-:S12]  /*8280*/  @P3 BRA `(.L_x_290) ;  /* 0x00000000000c3947 */ /* 0x000fd80003800000 */
[----:B------:R-:W0:Y:S02]  /*8290*/  LDG.E.U8 R16, desc[UR36][R14.64+0x1] ;  /* 0x000001240e107981 */ /* 0x000e24000c1e1100 */
[----:B0-----:R-:W-:-:S05]  /*82a0*/  PRMT R3, R16, 0x8880, RZ ;  /* 0x0000888010037816 */ /* 0x001fca00000000ff */
[----:B------:R-:W-:-:S07]  /*82b0*/  IMAD R2, R3, R18, RZ ;  /* 0x0000001203027224 */ /* 0x000fce00078e02ff */
.L_x_290:
[----:B------:R-:W-:Y:S05]  /*82c0*/  BSYNC B1 ;  /* 0x0000000000017941 */ /* 0x000fea0003800000 */
.L_x_289:
[----:B------:R-:W-:Y:S01]  /*82d0*/  @!P3 IMAD R25, R25, R17, R2 ;  /* 0x000000111919b224 */ /* 0x000fe200078e0202 */
[----:B------:R-:W-:Y:S04]  /*82e0*/  BSSY B1, `(.L_x_291) ;  /* 0x0000006000017945 */ /* 0x000fe80003800000 */
[----:B------:R1:W-:Y:S01]  /*82f0*/  @!P3 STG.E.U8 desc[UR36][R6.64+0x1], R25 ;  /* 0x000001190600b986 */ /* 0x0003e2000c101124 */
[----:B------:R-:W-:Y:S05]  /*8300*/  @P4 BRA `(.L_x_292) ;  /* 0x00000000000c4947 */ /* 0x000fea0003800000 */
[----:B------:R-:W0:Y:S02]  /*8310*/  LDG.E.U8 R16, desc[UR36][R154.64] ;  /* 0x000000249a107981 */ /* 0x000e24000c1e1100 */
[----:B0-----:R-:W-:-:S05]  /*8320*/  PRMT R3, R16, 0x8880, RZ ;  /* 0x0000888010037816 */ /* 0x001fca00000000ff */
[----:B------:R-:W-:-:S07]  /*8330*/  IMAD R2, R3, R18, RZ ;  /* 0x0000001203027224 */ /* 0x000fce00078e02ff */
.L_x_292:
[----:B------:R-:W-:Y:S05]  /*8340*/  BSYNC B1 ;  /* 0x0000000000017941 */ /* 0x000fea0003800000 */
.L_x_291:
[----:B0-----:R-:W-:Y:S01]  /*8350*/  @!P4 IMAD R3, R26, R17, R2 ;  /* 0x000000111a03c224 */ /* 0x001fe200078e0202 */
[----:B------:R-:W-:Y:S04]  /*8360*/  BSSY B1, `(.L_x_293) ;  /* 0x0000006000017945 */ /* 0x000fe80003800000 */
[----:B------:R0:W-:Y:S01]  /*8370*/  @!P4 STG.E.U8 desc[UR36][R8.64], R3 ;  /* 0x000000030800c986 */ /* 0x0001e2000c101124 */
[----:B------:R-:W-:Y:S05]  /*8380*/  @P5 BRA `(.L_x_294) ;  /* 0x00000000000c5947 */ /* 0x000fea0003800000 */
[----:B------:R-:W0:Y:S02]  /*8390*/  LDG.E.U8 R16, desc[UR36][R154.64+0x1] ;  /* 0x000001249a107981 */ /* 0x000e24000c1e1100 */
[----:B0-----:R-:W-:-:S05]  /*83a0*/  PRMT R3, R16, 0x8880, RZ ;  /* 0x0000888010037816 */ /* 0x001fca00000000ff */
[----:B------:R-:W-:-:S07]  /*83b0*/  IMAD R2, R3, R18, RZ ;  /* 0x0000001203027224 */ /* 0x000fce00078e02ff */
.L_x_294:
[----:B------:R-:W-:Y:S05]  /*83c0*/  BSYNC B1 ;  /* 0x0000000000017941 */ /* 0x000fea0003800000 */
.L_x_293:
[----:B------:R-:W-:Y:S01]  /*83d0*/  @!P5 IMAD R27, R27, R17, R2 ;  /* 0x000000111b1bd224 */ /* 0x000fe200078e0202 */
[----:B------:R-:W-:Y:S04]  /*83e0*/  BSSY B1, `(.L_x_295) ;  /* 0x0000006000017945 */ /* 0x000fe80003800000 */
[----:B------:R2:W-:Y:S01]  /*83f0*/  @!P5 STG.E.U8 desc[UR36][R8.64+0x1], R27 ;  /* 0x0000011b0800d986 */ /* 0x0005e2000c101124 */
[----:B------:R-:W-:Y:S05]  /*8400*/  @P6 BRA `(.L_x_296) ;  /* 0x00000000000c6947 */ /* 0x000fea0003800000 */
[----:B------:R-:W0:Y:S02]  /*8410*/  LDG.E.U8 R16, desc[UR36][R14.64+0x8] ;  /* 0x000008240e107981 */ /* 0x000e24000c1e1100 */
[----:B0-----:R-:W-:-:S05]  /*8420*/  PRMT R3, R16, 0x8880, RZ ;  /* 0x0000888010037816 */ /* 0x001fca00000000ff */
[----:B------:R-:W-:-:S07]  /*8430*/  IMAD R2, R3, R18, RZ ;  /* 0x0000001203027224 */ /* 0x000fce00078e02ff */
.L_x_296:
[----:B------:R-:W-:Y:S05]  /*8440*/  BSYNC B1 ;  /* 0x0000000000017941 */ /* 0x000fea0003800000 */
.L_x_295:
[----:B0-----:R-:W-:Y:S01]  /*8450*/  @!P6 IMAD R3, R28, R17, R2 ;  /* 0x000000111c03e224 */ /* 0x001fe200078e0202 */
[----:B------:R-:W-:Y:S04]  /*8460*/  BSSY B1, `(.L_x_297) ;  /* 0x0000006000017945 */ /* 0x000fe80003800000 */
[----:B------:R0:W-:Y:S01]  /*8470*/  @!P6 STG.E.U8 desc[UR36][R6.64+0x8], R3 ;  /* 0x000008030600e986 */ /* 0x0001e2000c101124 */
[----:B------:R-:W-:Y:S05]  /*8480*/  @P1 BRA `(.L_x_298) ;  /* 0x00000000000c1947 */ /* 0x000fea0003800000 */
[----:B------:R-:W0:Y:S02]  /*8490*/  LDG.E.U8 R16, desc[UR36][R14.64+0x9] ;  /* 0x000009240e107981 */ /* 0x000e24000c1e1100 */
[----:B0-----:R-:W-:-:S05]  /*84a0*/  PRMT R3, R16, 0x8880, RZ ;  /* 0x0000888010037816 */ /* 0x001fca00000000ff */
[----:B------:R-:W-:-:S07]  /*84b0*/  IMAD R2, R3, R18, RZ ;  /* 0x0000001203027224 */ /* 0x000fce00078e02ff */
.L_x_298:
[----:B------:R-:W-:Y:S05]  /*84c0*/  BSYNC B1 ;  /* 0x0000000000017941 */ /* 0x000fea0003800000 */
.L_x_297:
[C---:B------:R-:W-:Y:S01]  /*84d0*/  ISETP.LT.OR P4, PT, R0.reuse, 0x9, !P0 ;  /* 0x000000090000780c */ /* 0x040fe20004781670 */
[----:B------:R-:W-:Y:S01]  /*84e0*/  @!P1 IMAD R29, R29, R17, R2 ;  /* 0x000000111d1d9224 */ /* 0x000fe200078e0202 */
[----:B------:R-:W-:Y:S01]  /*84f0*/  BSSY B1, `(.L_x_299) ;  /* 0x000000a000017945 */ /* 0x000fe20003800000 */
[C---:B------:R-:W-:Y:S02]  /*8500*/  ISETP.LT.OR P3, PT, R0.reuse, 0xa, !P0 ;  /* 0x0000000a0000780c */ /* 0x040fe40004761670 */
[C---:B------:R-:W-:Y:S01]  /*8510*/  ISETP.LT.OR P5, PT, R0.reuse, 0x11, !P2 ;  /* 0x000000110000780c */ /* 0x040fe200057a1670 */
[----:B------:R3:W-:Y:S01]  /*8520*/  @!P1 STG.E.U8 desc[UR36][R6.64+0x9], R29 ;  /* 0x0000091d06009986 */ /* 0x0007e2000c101124 */
[C---:B------:R-:W-:Y:S02]  /*8530*/  ISETP.LT.OR P6, PT, R0.reuse, 0x12, !P2 ;  /* 0x000000120000780c */ /* 0x040fe400057c1670 */
[----:B------:R-:W-:-:S04]  /*8540*/  ISETP.LT.OR P1, PT, R0, 0x11, !P0 ;  /* 0x000000110000780c */ /* 0x000fc80004721670 */
[----:B------:R-:W-:Y:S09]  /*8550*/  @P4 BRA `(.L_x_300) ;  /* 0x00000000000c4947 */ /* 0x000ff20003800000 */
[----:B------:R-:W0:Y:S02]  /*8560*/  LDG.E.U8 R16, desc[UR36][R154.64+0x8] ;  /* 0x000008249a107981 */ /* 0x000e24000c1e1100 */
[----:B0-----:R-:W-:-:S05]  /*8570*/  PRMT R3, R16, 0x8880, RZ ;  /* 0x0000888010037816 */ /* 0x001fca00000000ff */
[----:B------:R-:W-:-:S07]  /*8580*/  IMAD R2, R3, R18, RZ ;  /* 0x0000001203027224 */ /* 0x000fce00078e02ff */
.L_x_300:
[----:B------:R-:W-:Y:S05]  /*8590*/  BSYNC B1 ;  /* 0x0000000000017941 */ /* 0x000fea0003800000 */
.L_x_299:
[----:B0-----:R-:W-:Y:S01]  /*85a0*/  @!P4 IMAD R3, R30, R17, R2 ;  /* 0x000000111e03c224 */ /* 0x001fe200078e0202 */
[----:B------:R-:W-:Y:S04]  /*85b0*/  BSSY B1, `(.L_x_301) ;  /* 0x0000006000017945 */ /* 0x000fe80003800000 */
[----:B------:R0:W-:Y:S01]  /*85c0*/  @!P4 STG.E.U8 desc[UR36][R8.64+0x8], R3 ;  /* 0x000008030800c986 */ /* 0x0001e2000c101124 */
[----:B------:R-:W-:Y:S05]  /*85d0*/  @P3 BRA `(.L_x_302) ;  /* 0x00000000000c3947 */ /* 0x000fea0003800000 */
[----:B------:R-:W0:Y:S02]  /*85e0*/  LDG.E.U8 R16, desc[UR36][R154.64+0x9] ;  /* 0x000009249a107981 */ /* 0x000e24000c1e1100 */
[----:B0-----:R-:W-:-:S05]  /*85f0*/  PRMT R3, R16, 0x8880, RZ ;  /* 0x0000888010037816 */ /* 0x001fca00000000ff */
[----:B------:R-:W-:-:S07]  /*8600*/  IMAD R2, R3, R18, RZ ;  /* 0x0000001203027224 */ /* 0x000fce00078e02ff */
.L_x_302:
[----:B------:R-:W-:Y:S05]  /*8610*/  BSYNC B1 ;  /* 0x0000000000017941 */ /* 0x000fea0003800000 */
.L_x_301:
[----:B------:R-:W-:Y:S01]  /*8620*/  @!P3 IMAD R31, R31, R17, R2 ;  /* 0x000000111f1fb224 */ /* 0x000fe200078e0202 */
[----:B------:R-:W-:Y:S04]  /*8630*/  BSSY B1, `(.L_x_303) ;  /* 0x0000006000017945 */ /* 0x000fe80003800000 */
[----:B------:R4:W-:Y:S01]  /*8640*/  @!P3 STG.E.U8 desc[UR36][R8.64+0x9], R31 ;  /* 0x0000091f0800b986 */ /* 0x0009e2000c101124 */
[----:B------:R-:W-:Y:S05]  /*8650*/  @P5 BRA `(.L_x_304) ;  /* 0x00000000000c5947 */ /* 0x000fea0003800000 */
[----:B------:R-:W0:Y:S02]  /*8660*/  LDG.E.U8 R16, desc[UR36][R14.64+0x10] ;  /* 0x000010240e107981 */ /* 0x000e24000c1e1100 */
[----:B0-----:R-:W-:-:S05]  /*8670*/  PRMT R3, R16, 0x8880, RZ ;  /* 0x0000888010037816 */ /* 0x001fca00000000ff */
[----:B------:R-:W-:-:S07]  /*8680*/  IMAD R2, R3, R18, RZ ;  /* 0x0000001203027224 */ /* 0x000fce00078e02ff */
.L_x_304:
[----:B------:R-:W-:Y:S05]  /*8690*/  BSYNC B1 ;  /* 0x0000000000017941 */ /* 0x000fea0003800000 */
.L_x_303:
[----:B0-----:R-:W-:Y:S01]  /*86a0*/  @!P5 IMAD R3, R32, R17, R2 ;  /* 0x000000112003d224 */ /* 0x001fe200078e0202 */
[----:B------:R-:W-:Y:S04]  /*86b0*/  BSSY B1, `(.L_x_305) ;  /* 0x0000006000017945 */ /* 0x000fe80003800000 */
[----:B------:R0:W-:Y:S01]  /*86c0*/  @!P5 STG.E.U8 desc[UR36][R6.64+0x10], R3 ;  /* 0x000010030600d986 */ /* 0x0001e2000c101124 */
[----:B------:R-:W-:Y:S05]  /*86d0*/  @P6 BRA `(.L_x_306) ;  /* 0x00000000000c6947 */ /* 0x000fea0003800000 */
[----:B------:R-:W0:Y:S02]  /*86e0*/  LDG.E.U8 R16, desc[UR36][R14.64+0x11] ;  /* 0x000011240e107981 */ /* 0x000e24000c1e1100 */
[----:B0-----:R-:W-:-:S05]  /*86f0*/  PRMT R3, R16, 0x8880, RZ ;  /* 0x0000888010037816 */ /* 0x001fca00000000ff */
[----:B------:R-:W-:-:S07]  /*8700*/  IMAD R2, R3, R18, RZ ;  /* 0x0000001203027224 */ /* 0x000fce00078e02ff */
.L_x_306:
[----:B------:R-:W-:Y:S05]  /*8710*/  BSYNC B1 ;  /* 0x0000000000017941 */ /* 0x000fea0003800000 */
.L_x_305:
[----:B------:R-:W-:Y:S01]  /*8720*/  @!P6 IMAD R33, R33, R17, R2 ;  /* 0x000000112121e224 */ /* 0x000fe200078e0202 */
[----:B------:R-:W-:Y:S04]  /*8730*/  BSSY B1, `(.L_x_307) ;  /* 0x0000006000017945 */ /* 0x000fe80003800000 */
[----:B------:R0:W-:Y:S01]  /*8740*/  @!P6 STG.E.U8 desc[UR36][R6.64+0x11], R33 ;  /* 0x000011210600e986 */ /* 0x0001e2000c101124 */
[----:B------:R-:W-:Y:S05]  /*8750*/  @P1 BRA `(.L_x_308) ;  /* 0x00000000000c1947 */ /* 0x000fea0003800000 */
[----:B------:R-:W0:Y:S02]  /*8760*/  LDG.E.U8 R16, desc[UR36][R154.64+0x10] ;  /* 0x000010249a107981 */ /* 0x000e24000c1e1100 */
[----:B0-----:R-:W-:-:S05]  /*8770*/  PRMT R3, R16, 0x8880, RZ ;  /* 0x0000888010037816 */ /* 0x001fca00000000ff */
[----:B------:R-:W-:-:S07]  /*8780*/  IMAD R2, R3, R18, RZ ;  /* 0x0000001203027224 */ /* 0x000fce00078e02ff */
.L_x_308:
[----:B------:R-:W-:Y:S05]  /*8790*/  BSYNC B1 ;  /* 0x0000000000017941 */ /* 0x000fea0003800000 */
.L_x_307:
[----:B------:R-:W-:Y:S01]  /*87a0*/  ISETP.LT.OR P4, PT, R0, 0x12, !P0 ;  /* 0x000000120000780c */ /* 0x000fe20004781670 */
[----:B0-----:R-:W-:Y:S01]  /*87b0*/  @!P1 IMAD R3, R34, R17, R2 ;  /* 0x0000001122039224 */ /* 0x001fe200078e0202 */
        /* <DEDUP_REMOVED lines=10> */
.L_x_310:
[----:B------:R-:W-:Y:S05]  /*8860*/  BSYNC B1 ;  /* 0x0000000000017941 */ /* 0x000fea0003800000 */
.L_x_309:
[----:B------:R-:W-:Y:S01]  /*8870*/  @!P4 IMAD R35, R35, R17, R2 ;  /* 0x000000112323c224 */ /* 0x000fe200078e0202 */
[----:B------:R-:W-:Y:S04]  /*8880*/  BSSY B1, `(.L_x_311) ;  /* 0x0000006000017945 */ /* 0x000fe80003800000 */
[----:B------:R0:W-:Y:S01]  /*8890*/  @!P4 STG.E.U8 desc[UR36][R8.64+0x11], R35 ;  /* 0x000011230800c986 */ /* 0x0001e2000c101124 */
[----:B------:R-:W-:Y:S05]  /*88a0*/  @P3 BRA `(.L_x_312) ;  /* 0x00000000000c3947 */ /* 0x000fea0003800000 */
[----:B------:R-:W0:Y:S02]  /*88b0*/  LDG.E.U8 R16, desc[UR36][R14.64+0x18] ;  /* 0x000018240e107981 */ /* 0x000e24000c1e1100 */
[----:B0-----:R-:W-:-:S05]  /*88c0*/  PRMT R3, R16, 0x8880, RZ ;  /* 0x0000888010037816 */ /* 0x001fca00000000ff */
[----:B------:R-:W-:-:S07]  /*88d0*/  IMAD R2, R3, R18, RZ ;  /* 0x0000001203027224 */ /* 0x000fce00078e02ff */
.L_x_312:
[----:B------:R-:W-:Y:S05]  /*88e0*/  BSYNC B1 ;  /* 0x0000000000017941 */ /* 0x000fea0003800000 */
.L_x_311:
[----:B0-----:R-:W-:Y:S01]  /*88f0*/  @!P3 IMAD R3, R36, R17, R2 ;  /* 0x000000112403b224 */ /* 0x001fe200078e0202 */
[----:B------:R-:W-:Y:S04]  /*8900*/  BSSY B1, `(.L_x_313) ;  /* 0x0000006000017945 */ /* 0x000fe80003800000 */
[----:B------:R0:W-:Y:S01]  /*8910*/  @!P3 STG.E.U8 desc[UR36][R6.64+0x18], R3 ;  /* 0x000018030600b986 */ /* 0x0001e2000c101124 */
[----:B------:R-:W-:Y:S05]  /*8920*/  @P5 BRA `(.L_x_314) ;  /* 0x00000000000c5947 */ /* 0x000fea0003800000 */
[----:B------:R-:W0:Y:S02]  /*8930*/  LDG.E.U8 R16, desc[UR36][R14.64+0x19] ;  /* 0x000019240e107981 */ /* 0x000e24000c1e1100 */
[----:B0-----:R-:W-:-:S05]  /*8940*/  PRMT R3, R16, 0x8880, RZ ;  /* 0x0000888010037816 */ /* 0x001fca00000000ff */
[----:B------:R-:W-:-:S07]  /*8950*/  IMAD R2, R3, R18, RZ ;  /* 0x0000001203027224 */ /* 0x000fce00078e02ff */
.L_x_314:
[----:B------:R-:W-:Y:S05]  /*8960*/  BSYNC B1 ;  /* 0x0000000000017941 */ /* 0x000fea0003800000 */
.L_x_313:
[----:B------:R-:W-:Y:S01]  /*8970*/  @!P5 IMAD R37, R37, R17, R2 ;  /* 0x000000112525d224 */ /* 0x000fe200078e0202 */
[----:B------:R-:W-:Y:S04]  /*8980*/  BSSY B1, `(.L_x_315) ;  /* 0x0000006000017945 */ /* 0x000fe80003800000 */
[----:B------:R0:W-:Y:S01]  /*8990*/  @!P5 STG.E.U8 desc[UR36][R6.64+0x19], R37 ;  /* 0x000019250600d986 */ /* 0x0001e2000c101124 */
[----:B------:R-:W-:Y:S05]  /*89a0*/  @P6 BRA `(.L_x_316) ;  /* 0x00000000000c6947 */ /* 0x000fea0003800000 */
[----:B------:R-:W0:Y:S02]  /*89b0*/  LDG.E.U8 R16, desc[UR36][R154.64+0x18] ;  /* 0x000018249a107981 */ /* 0x000e24000c1e1100 */
[----:B0-----:R-:W-:-:S05]  /*89c0*/  PRMT R3, R16, 0x8880, RZ ;  /* 0x0000888010037816 */ /* 0x001fca00000000ff */
[----:B------:R-:W-:-:S07]  /*89d0*/  IMAD R2, R3, R18, RZ ;  /* 0x0000001203027224 */ /* 0x000fce00078e02ff */
.L_x_316:
[----:B------:R-:W-:Y:S05]  /*89e0*/  BSYNC B1 ;  /* 0x0000000000017941 */ /* 0x000fea0003800000 */
.L_x_315:
[----:B0-----:R-:W-:Y:S01]  /*89f0*/  @!P6 IMAD R3, R38, R17, R2 ;  /* 0x000000112603e224 */ /* 0x001fe200078e0202 */
[----:B------:R-:W-:Y:S04]  /*8a00*/  BSSY B1, `(.L_x_317) ;  /* 0x0000006000017945 */ /* 0x000fe80003800000 */
[----:B------:R0:W-:Y:S01]  /*8a10*/  @!P6 STG.E.U8 desc[UR36][R8.64+0x18], R3 ;  /* 0x000018030800e986 */ /* 0x0001e2000c101124 */
[----:B------:R-:W-:Y:S05]  /*8a20*/  @P1 BRA `(.L_x_318) ;  /* 0x00000000000c1947 */ /* 0x000fea0003800000 */
[----:B------:R-:W0:Y:S02]  /*8a30*/  LDG.E.U8 R16, desc[UR36][R154.64+0x19] ;  /* 0x000019249a107981 */ /* 0x000e24000c1e1100 */
[----:B0-----:R-:W-:-:S05]  /*8a40*/  PRMT R3, R16, 0x8880, RZ ;  /* 0x0000888010037816 */ /* 0x001fca00000000ff */
[----:B------:R-:W-:-:S07]  /*8a50*/  IMAD R2, R3, R18, RZ ;  /* 0x0000001203027224 */ /* 0x000fce00078e02ff */
.L_x_318:
[----:B------:R-:W-:Y:S05]  /*8a60*/  BSYNC B1 ;  /* 0x0000000000017941 */ /* 0x000fea0003800000 */
.L_x_317:
        /* <DEDUP_REMOVED lines=12> */
.L_x_320:
[----:B------:R-:W-:Y:S05]  /*8b30*/  BSYNC B1 ;  /* 0x0000000000017941 */ /* 0x000fea0003800000 */
.L_x_319:
[----:B0-----:R-:W-:Y:S01]  /*8b40*/  @!P4 IMAD R3, R40, R17, R2 ;  /* 0x000000112803c224 */ /* 0x001fe200078e0202 */
[----:B------:R-:W-:Y:S04]  /*8b50*/  BSSY B1, `(.L_x_321) ;  /* 0x0000006000017945 */ /* 0x000fe80003800000 */
[----:B------:R0:W-:Y:S01]  /*8b60*/  @!P4 STG.E.U8 desc[UR36][R6.64+0x20], R3 ;  /* 0x000020030600c986 */ /* 0x0001e2000c101124 */
[----:B------:R-:W-:Y:S05]  /*8b70*/  @P3 BRA `(.L_x_322) ;  /* 0x00000000000c3947 */ /* 0x000fea0003800000 */
[----:B------:R-:W0:Y:S02]  /*8b80*/  LDG.E.U8 R16, desc[UR36][R14.64+0x21] ;  /* 0x000021240e107981 */ /* 0x000e24000c1e1100 */
[----:B0-----:R-:W-:-:S05]  /*8b90*/  PRMT R3, R16, 0x8880, RZ ;  /* 0x0000888010037816 */ /* 0x001fca00000000ff */
[----:B------:R-:W-:-:S07]  /*8ba0*/  IMAD R2, R3, R18, RZ ;  /* 0x0000001203027224 */ /* 0x000fce00078e02ff */
.L_x_322:
[----:B------:R-:W-:Y:S05]  /*8bb0*/  BSYNC B1 ;  /* 0x0000000000017941 */ /* 0x000fea0003800000 */
.L_x_321:
[----:B------:R-:W-:Y:S01]  /*8bc0*/  @!P3 IMAD R41, R41, R17, R2 ;  /* 0x000000112929b224 */ /* 0x000fe200078e0202 */
[----:B------:R-:W-:Y:S04]  /*8bd0*/  BSSY B1, `(.L_x_323) ;  /* 0x0000006000017945 */ /* 0x000fe80003800000 */
[----:B------:R0:W-:Y:S01]  /*8be0*/  @!P3 STG.E.U8 desc[UR36][R6.64+0x21], R41 ;  /* 0x000021290600b986 */ /* 0x0001e2000c101124 */
[----:B------:R-:W-:Y:S05]  /*8bf0*/  @P5 BRA `(.L_x_324) ;  /* 0x00000000000c5947 */ /* 0x000fea0003800000 */
[----:B------:R-:W0:Y:S02]  /*8c00*/  LDG.E.U8 R16, desc[UR36][R154.64+0x20] ;  /* 0x000020249a107981 */ /* 0x000e24000c1e1100 */
[----:B0-----:R-:W-:-:S05]  /*8c10*/  PRMT R3, R16, 0x8880, RZ ;  /* 0x0000888010037816 */ /* 0x001fca00000000ff */
[----:B------:R-:W-:-:S07]  /*8c20*/  IMAD R2, R3, R18, RZ ;  /* 0x0000001203027224 */ /* 0x000fce00078e02ff */
.L_x_324:
[----:B------:R-:W-:Y:S05]  /*8c30*/  BSYNC B1 ;  /* 0x0000000000017941 */ /* 0x000fea0003800000 */
.L_x_323:
[----:B0-----:R-:W-:Y:S01]  /*8c40*/  @!P5 IMAD R3, R42, R17, R2 ;  /* 0x000000112a03d224 */ /* 0x001fe200078e0202 */
[----:B------:R-:W-:Y:S04]  /*8c50*/  BSSY B1, `(.L_x_325) ;  /* 0x0000006000017945 */ /* 0x000fe80003800000 */
[----:B------:R0:W-:Y:S01]  /*8c60*/  @!P5 STG.E.U8 desc[UR36][R8.64+0x20], R3 ;  /* 0x000020030800d986 */ /* 0x0001e2000c101124 */
[----:B------:R-:W-:Y:S05]  /*8c70*/  @P6 BRA `(.L_x_326) ;  /* 0x00000000000c6947 */ /* 0x000fea0003800000 */
[----:B------:R-:W0:Y:S02]  /*8c80*/  LDG.E.U8 R16, desc[UR36][R154.64+0x21] ;  /* 0x000021249a107981 */ /* 0x000e24000c1e1100 */
[----:B0-----:R-:W-:-:S05]  /*8c90*/  PRMT R3, R16, 0x8880, RZ ;  /* 0x0000888010037816 */ /* 0x001fca00000000ff */
[----:B------:R-:W-:-:S07]  /*8ca0*/  IMAD R2, R3, R18, RZ ;  /* 0x0000001203027224 */ /* 0x000fce00078e02ff */
.L_x_326:
[----:B------:R-:W-:Y:S05]  /*8cb0*/  BSYNC B1 ;  /* 0x0000000000017941 */ /* 0x000fea0003800000 */
.L_x_325:
[----:B------:R-:W-:Y:S01]  /*8cc0*/  @!P6 IMAD R43, R43, R17, R2 ;  /* 0x000000112b2be224 */ /* 0x000fe200078e0202 */
[----:B------:R-:W-:Y:S04]  /*8cd0*/  BSSY B1, `(.L_x_327) ;  /* 0x0000006000017945 */ /* 0x000fe80003800000 */
[----:B------:R0:W-:Y:S01]  /*8ce0*/  @!P6 STG.E.U8 desc[UR36][R8.64+0x21], R43 ;  /* 0x0000212b0800e986 */ /* 0x0001e2000c101124 */
[----:B------:R-:W-:Y:S05]  /*8cf0*/  @P1 BRA `(.L_x_328) ;  /* 0x00000000000c1947 */ /* 0x000fea0003800000 */
[----:B------:R-:W0:Y:S02]  /*8d00*/  LDG.E.U8 R16, desc[UR36][R14.64+0x28] ;  /* 0x000028240e107981 */ /* 0x000e24000c1e1100 */
[----:B0-----:R-:W-:-:S05]  /*8d10*/  PRMT R3, R16, 0x8880, RZ ;  /* 0x0000888010037816 */ /* 0x001fca00000000ff */
[----:B------:R-:W-:-:S07]  /*8d20*/  IMAD R2, R3, R18, RZ ;  /* 0x0000001203027224 */ /* 0x000fce00078e02ff */
.L_x_328:
[----:B------:R-:W-:Y:S05]  /*8d30*/  BSYNC B1 ;  /* 0x0000000000017941 */ /* 0x000fea0003800000 */
.L_x_327:
        /* <DEDUP_REMOVED lines=12> */
.L_x_330:
[----:B------:R-:W-:Y:S05]  /*8e00*/  BSYNC B1 ;  /* 0x0000000000017941 */ /* 0x000fea0003800000 */
.L_x_329:
[----:B------:R-:W-:Y:S01]  /*8e10*/  @!P4 IMAD R45, R45, R17, R2 ;  /* 0x000000112d2dc224 */ /* 0x000fe200078e0202 */
[----:B------:R-:W-:Y:S04]  /*8e20*/  BSSY B1, `(.L_x_331) ;  /* 0x0000006000017945 */ /* 0x000fe80003800000 */
[----:B------:R0:W-:Y:S01]  /*8e30*/  @!P4 STG.E.U8 desc[UR36][R6.64+0x29], R45 ;  /* 0x0000292d0600c986 */ /* 0x0001e2000c101124 */
[----:B------:R-:W-:Y:S05]  /*8e40*/  @P3 BRA `(.L_x_332) ;  /* 0x00000000000c3947 */ /* 0x000fea0003800000 */
[----:B------:R-:W0:Y:S02]  /*8e50*/  LDG.E.U8 R16, desc[UR36][R154.64+0x28] ;  /* 0x000028249a107981 */ /* 0x000e24000c1e1100 */
[----:B0-----:R-:W-:-:S05]  /*8e60*/  PRMT R3, R16, 0x8880, RZ ;  /* 0x0000888010037816 */ /* 0x001fca00000000ff */
[----:B------:R-:W-:-:S07]  /*8e70*/  IMAD R2, R3, R18, RZ ;  /* 0x0000001203027224 */ /* 0x000fce00078e02ff */
.L_x_332:
[----:B------:R-:W-:Y:S05]  /*8e80*/  BSYNC B1 ;  /* 0x0000000000017941 */ /* 0x000fea0003800000 */
.L_x_331:
[----:B0-----:R-:W-:Y:S01]  /*8e90*/  @!P3 IMAD R3, R46, R17, R2 ;  /* 0x000000112e03b224 */ /* 0x001fe200078e0202 */
[----:B------:R-:W-:Y:S04]  /*8ea0*/  BSSY B1, `(.L_x_333) ;  /* 0x0000006000017945 */ /* 0x000fe80003800000 */
[----:B------:R0:W-:Y:S01]  /*8eb0*/  @!P3 STG.E.U8 desc[UR36][R8.64+0x28], R3 ;  /* 0x000028030800b986 */ /* 0x0001e2000c101124 */
[----:B------:R-:W-:Y:S05]  /*8ec0*/  @P5 BRA `(.L_x_334) ;  /* 0x00000000000c5947 */ /* 0x000fea0003800000 */
[----:B------:R-:W0:Y:S02]  /*8ed0*/  LDG.E.U8 R16, desc[UR36][R154.64+0x29] ;  /* 0x000029249a107981 */ /* 0x000e24000c1e1100 */
[----:B0-----:R-:W-:-:S05]  /*8ee0*/  PRMT R3, R16, 0x8880, RZ ;  /* 0x0000888010037816 */ /* 0x001fca00000000ff */
[----:B------:R-:W-:-:S07]  /*8ef0*/  IMAD R2, R3, R18, RZ ;  /* 0x0000001203027224 */ /* 0x000fce00078e02ff */
.L_x_334:
[----:B------:R-:W-:Y:S05]  /*8f00*/  BSYNC B1 ;  /* 0x0000000000017941 */ /* 0x000fea0003800000 */
.L_x_333:
[----:B------:R-:W-:Y:S01]  /*8f10*/  @!P5 IMAD R47, R47, R17, R2 ;  /* 0x000000112f2fd224 */ /* 0x000fe200078e0202 */
[----:B------:R-:W-:Y:S04]  /*8f20*/  BSSY B1, `(.L_x_335) ;  /* 0x0000006000017945 */ /* 0x000fe80003800000 */
[----:B------:R0:W-:Y:S01]  /*8f30*/  @!P5 STG.E.U8 desc[UR36][R8.64+0x29], R47 ;  /* 0x0000292f0800d986 */ /* 0x0001e2000c101124 */
[----:B------:R-:W-:Y:S05]  /*8f40*/  @P6 BRA `(.L_x_336) ;  /* 0x00000000000c6947 */ /* 0x000fea0003800000 */
[----:B------:R-:W0:Y:S02]  /*8f50*/  LDG.E.U8 R16, desc[UR36][R14.64+0x30] ;  /* 0x000030240e107981 */ /* 0x000e24000c1e1100 */
[----:B0-----:R-:W-:-:S05]  /*8f60*/  PRMT R3, R16, 0x8880, RZ ;  /* 0x0000888010037816 */ /* 0x001fca00000000ff */
[----:B------:R-:W-:-:S07]  /*8f70*/  IMAD R2, R3, R18, RZ ;  /* 0x0000001203027224 */ /* 0x000fce00078e02ff */
.L_x_336:
[----:B------:R-:W-:Y:S05]  /*8f80*/  BSYNC B1 ;  /* 0x0000000000017941 */ /* 0x000fea0003800000 */
.L_x_335:
[----:B0-----:R-:W-:Y:S01]  /*8f90*/  @!P6 IMAD R3, R48, R17, R2 ;  /* 0x000000113003e224 */ /* 0x001fe200078e0202 */
[----:B------:R-:W-:Y:S04]  /*8fa0*/  BSSY B1, `(.L_x_337) ;  /* 0x0000006000017945 */ /* 0x000fe80003800000 */
[----:B------:R0:W-:Y:S01]  /*8fb0*/  @!P6 STG.E.U8 desc[UR36][R6.64+0x30], R3 ;  /* 0x000030030600e986 */ /* 0x0001e2000c101124 */
[----:B------:R-:W-:Y:S05]  /*8fc0*/  @P1 BRA `(.L_x_338) ;  /* 0x00000000000c1947 */ /* 0x000fea0003800000 */
[----:B------:R-:W0:Y:S02]  /*8fd0*/  LDG.E.U8 R16, desc[UR36][R14.64+0x31] ;  /* 0x000031240e107981 */ /* 0x000e24000c1e1100 */
[----:B0-----:R-:W-:-:S05]  /*8fe0*/  PRMT R3, R16, 0x8880, RZ ;  /* 0x0000888010037816 */ /* 0x001fca00000000ff */
[----:B------:R-:W-:-:S07]  /*8ff0*/  IMAD R2, R3, R18, RZ ;  /* 0x0000001203027224 */ /* 0x000fce00078e02ff */
.L_x_338:
[----:B------:R-:W-:Y:S05]  /*9000*/  BSYNC B1 ;  /* 0x0000000000017941 */ /* 0x000fea0003800000 */
.L_x_337:
        /* <DEDUP_REMOVED lines=12> */
.L_x_340:
[----:B------:R-:W-:Y:S05]  /*90d0*/  BSYNC B1 ;  /* 0x0000000000017941 */ /* 0x000fea0003800000 */
.L_x_339:
[----:B0-----:R-:W-:Y:S01]  /*90e0*/  @!P4 IMAD R3, R50, R17, R2 ;  /* 0x000000113203c224 */ /* 0x001fe200078e0202 */
[----:B------:R-:W-:Y:S04]  /*90f0*/  BSSY B1, `(.L_x_341) ;  /* 0x0000006000017945 */ /* 0x000fe80003800000 */
[----:B------:R0:W-:Y:S01]  /*9100*/  @!P4 STG.E.U8 desc[UR36][R8.64+0x30], R3 ;  /* 0x000030030800c986 */ /* 0x0001e2000c101124 */
[----:B------:R-:W-:Y:S05]  /*9110*/  @P3 BRA `(.L_x_342) ;  /* 0x00000000000c3947 */ /* 0x000fea0003800000 */
[----:B------:R-:W0:Y:S02]  /*9120*/  LDG.E.U8 R16, desc[UR36][R154.64+0x31] ;  /* 0x000031249a107981 */ /* 0x000e24000c1e1100 */
[----:B0-----:R-:W-:-:S05]  /*9130*/  PRMT R3, R16, 0x8880, RZ ;  /* 0x0000888010037816 */ /* 0x001fca00000000ff */
[----:B------:R-:W-:-:S07]  /*9140*/  IMAD R2, R3, R18, RZ ;  /* 0x0000001203027224 */ /* 0x000fce00078e02ff */
.L_x_342:
[----:B------:R-:W-:Y:S05]  /*9150*/  BSYNC B1 ;  /* 0x0000000000017941 */ /* 0x000fea0003800000 */
.L_x_341:
[----:B------:R-:W-:Y:S01]  /*9160*/  @!P3 IMAD R51, R51, R17, R2 ;  /* 0x000000113333b224 */ /* 0x000fe200078e0202 */
[----:B------:R-:W-:Y:S04]  /*9170*/  BSSY B1, `(.L_x_343) ;  /* 0x0000006000017945 */ /* 0x000fe80003800000 */
[----:B------:R0:W-:Y:S01]  /*9180*/  @!P3 STG.E.U8 desc[UR36][R8.64+0x31], R51 ;  /* 0x000031330800b986 */ /* 0x0001e2000c101124 */
[----:B------:R-:W-:Y:S05]  /*9190*/  @P5 BRA `(.L_x_344) ;  /* 0x00000000000c5947 */ /* 0x000fea0003800000 */
[----:B------:R-:W0:Y:S02]  /*91a0*/  LDG.E.U8 R16, desc[UR36][R14.64+0x38] ;  /* 0x000038240e107981 */ /* 0x000e24000c1e1100 */
[----:B0-----:R-:W-:-:S05]  /*91b0*/  PRMT R3, R16, 0x8880, RZ ;  /* 0x0000888010037816 */ /* 0x001fca00000000ff */
[----:B------:R-:W-:-:S07]  /*91c0*/  IMAD R2, R3, R18, RZ ;  /* 0x0000001203027224 */ /* 0x000fce00078e02ff */
.L_x_344:
[----:B------:R-:W-:Y:S05]  /*91d0*/  BSYNC B1 ;  /* 0x0000000000017941 */ /* 0x000fea0003800000 */
.L_x_343:
[----:B0-----:R-:W-:Y:S01]  /*91e0*/  @!P5 IMAD R3, R52, R17, R2 ;  /* 0x000000113403d224 */ /* 0x001fe200078e0202 */
[----:B------:R-:W-:Y:S04]  /*91f0*/  BSSY B1, `(.L_x_345) ;  /* 0x0000006000017945 */ /* 0x000fe80003800000 */
[----:B------:R0:W-:Y:S01]  /*9200*/  @!P5 STG.E.U8 desc[UR36][R6.64+0x38], R3 ;  /* 0x000038030600d986 */ /* 0x0001e2000c101124 */
[----:B------:R-:W-:Y:S05]  /*9210*/  @P6 BRA `(.L_x_346) ;  /* 0x00000000000c6947 */ /* 0x000fea0003800000 */
[----:B------:R-:W0:Y:S02]  /*9220*/  LDG.E.U8 R16, desc[UR36][R14.64+0x39] ;  /* 0x000039240e107981 */ /* 0x000e24000c1e1100 */
[----:B0-----:R-:W-:-:S05]  /*9230*/  PRMT R3, R16, 0x8880, RZ ;  /* 0x0000888010037816 */ /* 0x001fca00000000ff */
[----:B------:R-:W-:-:S07]  /*9240*/  IMAD R2, R3, R18, RZ ;  /* 0x0000001203027224 */ /* 0x000fce00078e02ff */
.L_x_346:
[----:B------:R-:W-:Y:S05]  /*9250*/  BSYNC B1 ;  /* 0x0000000000017941 */ /* 0x000fea0003800000 */
.L_x_345:
[----:B------:R-:W-:Y:S01]  /*9260*/  @!P6 IMAD R53, R53, R17, R2 ;  /* 0x000000113535e224 */ /* 0x000fe200078e0202 */
[----:B------:R-:W-:Y:S04]  /*9270*/  BSSY B1, `(.L_x_347) ;  /* 0x0000006000017945 */ /* 0x000fe80003800000 */
[----:B------:R0:W-:Y:S01]  /*9280*/  @!P6 STG.E.U8 desc[UR36][R6.64+0x39], R53 ;  /* 0x000039350600e986 */ /* 0x0001e2000c101124 */
[----:B------:R-:W-:Y:S05]  /*9290*/  @P1 BRA `(.L_x_348) ;  /* 0x00000000000c1947 */ /* 0x000fea0003800000 */
[----:B------:R-:W0:Y:S02]  /*92a0*/  LDG.E.U8 R16, desc[UR36][R154.64+0x38] ;  /* 0x000038249a107981 */ /* 0x000e24000c1e1100 */
[----:B0-----:R-:W-:-:S05]  /*92b0*/  PRMT R3, R16, 0x8880, RZ ;  /* 0x0000888010037816 */ /* 0x001fca00000000ff */
[----:B------:R-:W-:-:S07]  /*92c0*/  IMAD R2, R3, R18, RZ ;  /* 0x0000001203027224 */ /* 0x000fce00078e02ff */
.L_x_348:
[----:B------:R-:W-:Y:S05]  /*92d0*/  BSYNC B1 ;  /* 0x0000000000017941 */ /* 0x000fea0003800000 */
.L_x_347:
        /* <DEDUP_REMOVED lines=12> */
.L_x_350:
[----:B------:R-:W-:Y:S05]  /*93a0*/  BSYNC B1 ;  /* 0x0000000000017941 */ /* 0x000fea0003800000 */
.L_x_349:
[----:B------:R-:W-:Y:S01]  /*93b0*/  @!P4 IMAD R55, R55, R17, R2 ;  /* 0x000000113737c224 */ /* 0x000fe200078e0202 */
[----:B------:R-:W-:Y:S04]  /*93c0*/  BSSY B1, `(.L_x_351) ;  /* 0x0000006000017945 */ /* 0x000fe80003800000 */
[----:B------:R0:W-:Y:S01]  /*93d0*/  @!P4 STG.E.U8 desc[UR36][R8.64+0x39], R55 ;  /* 0x000039370800c986 */ /* 0x0001e2000c101124 */
[----:B------:R-:W-:Y:S05]  /*93e0*/  @P3 BRA `(.L_x_352) ;  /* 0x00000000000c3947 */ /* 0x000fea0003800000 */
[----:B------:R-:W0:Y:S02]  /*93f0*/  LDG.E.U8 R16, desc[UR36][R14.64+0x40] ;  /* 0x000040240e107981 */ /* 0x000e24000c1e1100 */
[----:B0-----:R-:W-:-:S05]  /*9400*/  PRMT R3, R16, 0x8880, RZ ;  /* 0x0000888010037816 */ /* 0x001fca00000000ff */
[----:B------:R-:W-:-:S07]  /*9410*/  IMAD R2, R3, R18, RZ ;  /* 0x0000001203027224 */ /* 0x000fce00078e02ff */
.L_x_352:
[----:B------:R-:W-:Y:S05]  /*9420*/  BSYNC B1 ;  /* 0x0000000000017941 */ /* 0x000fea0003800000 */
.L_x_351:
[----:B0-----:R-:W-:Y:S01]  /*9430*/  @!P3 IMAD R3, R56, R17, R2 ;  /* 0x000000113803b224 */ /* 0x001fe200078e0202 */
[----:B------:R-:W-:Y:S04]  /*9440*/  BSSY B1, `(.L_x_353) ;  /* 0x0000006000017945 */ /* 0x000fe80003800000 */
[----:B------:R0:W-:Y:S01]  /*9450*/  @!P3 STG.E.U8 desc[UR36][R6.64+0x40], R3 ;  /* 0x000040030600b986 */ /* 0x0001e2000c101124 */
[----:B------:R-:W-:Y:S05]  /*9460*/  @P5 BRA `(.L_x_354) ;  /* 0x00000000000c5947 */ /* 0x000fea0003800000 */
[----:B------:R-:W0:Y:S02]  /*9470*/  LDG.E.U8 R16, desc[UR36][R14.64+0x41] ;  /* 0x000041240e107981 */ /* 0x000e24000c1e1100 */
[----:B0-----:R-:W-:-:S05]  /*9480*/  PRMT R3, R16, 0x8880, RZ ;  /* 0x0000888010037816 */ /* 0x001fca00000000ff */
[----:B------:R-:W-:-:S07]  /*9490*/  IMAD R2, R3, R18, RZ ;  /* 0x0000001203027224 */ /* 0x000fce00078e02ff */
.L_x_354:
[----:B------:R-:W-:Y:S05]  /*94a0*/  BSYNC B1 ;  /* 0x0000000000017941 */ /* 0x000fea0003800000 */
.L_x_353:
[----:B------:R-:W-:Y:S01]  /*94b0*/  @!P5 IMAD R57, R57, R17, R2 ;  /* 0x000000113939d224 */ /* 0x000fe200078e0202 */
[----:B------:R-:W-:Y:S04]  /*94c0*/  BSSY B1, `(.L_x_355) ;  /* 0x0000006000017945 */ /* 0x000fe80003800000 */
[----:B------:R0:W-:Y:S01]  /*94d0*/  @!P5 STG.E.U8 desc[UR36][R6.64+0x41], R57 ;  /* 0x000041390600d986 */ /* 0x0001e2000c101124 */
[----:B------:R-:W-:Y:S05]  /*94e0*/  @P6 BRA `(.L_x_356) ;  /* 0x00000000000c6947 */ /* 0x000fea0003800000 */
[----:B------:R-:W0:Y:S02]  /*94f0*/  LDG.E.U8 R16, desc[UR36][R154.64+0x40] ;  /* 0x000040249a107981 */ /* 0x000e24000c1e1100 */
[----:B0-----:R-:W-:-:S05]  /*9500*/  PRMT R3, R16, 0x8880, RZ ;  /* 0x0000888010037816 */ /* 0x001fca00000000ff */
[----:B------:R-:W-:-:S07]  /*9510*/  IMAD R2, R3, R18, RZ ;  /* 0x0000001203027224 */ /* 0x000fce00078e02ff */
.L_x_356:
[----:B------:R-:W-:Y:S05]  /*9520*/  BSYNC B1 ;  /* 0x0000000000017941 */ /* 0x000fea0003800000 */
.L_x_355:
[----:B0-----:R-:W-:Y:S01]  /*9530*/  @!P6 IMAD R3, R58, R17, R2 ;  /* 0x000000113a03e224 */ /* 0x001fe200078e0202 */
[----:B------:R-:W-:Y:S04]  /*9540*/  BSSY B1, `(.L_x_357) ;  /* 0x0000006000017945 */ /* 0x000fe80003800000 */
[----:B------:R0:W-:Y:S01]  /*9550*/  @!P6 STG.E.U8 desc[UR36][R8.64+0x40], R3 ;  /* 0x000040030800e986 */ /* 0x0001e2000c101124 */
[----:B------:R-:W-:Y:S05]  /*9560*/  @P1 BRA `(.L_x_358) ;  /* 0x00000000000c1947 */ /* 0x000fea0003800000 */
[----:B------:R-:W0:Y:S02]  /*9570*/  LDG.E.U8 R16, desc[UR36][R154.64+0x41] ;  /* 0x000041249a107981 */ /* 0x000e24000c1e1100 */
[----:B0-----:R-:W-:-:S05]  /*9580*/  PRMT R3, R16, 0x8880, RZ ;  /* 0x0000888010037816 */ /* 0x001fca00000000ff */
[----:B------:R-:W-:-:S07]  /*9590*/  IMAD R2, R3, R18, RZ ;  /* 0x0000001203027224 */ /* 0x000fce00078e02ff */
.L_x_358:
[----:B------:R-:W-:Y:S05]  /*95a0*/  BSYNC B1 ;  /* 0x0000000000017941 */ /* 0x000fea0003800000 */
.L_x_357:
        /* <DEDUP_REMOVED lines=12> */
.L_x_360:
[----:B------:R-:W-:Y:S05]  /*9670*/  BSYNC B1 ;  /* 0x0000000000017941 */ /* 0x000fea0003800000 */
.L_x_359:
[----:B0-----:R-:W-:Y:S01]  /*9680*/  @!P4 IMAD R3, R60, R17, R2 ;  /* 0x000000113c03c224 */ /* 0x001fe200078e0202 */
[----:B------:R-:W-:Y:S04]  /*9690*/  BSSY B1, `(.L_x_361) ;  /* 0x0000006000017945 */ /* 0x000fe80003800000 */
[----:B------:R0:W-:Y:S01]  /*96a0*/  @!P4 STG.E.U8 desc[UR36][R6.64+0x48], R3 ;  /* 0x000048030600c986 */ /* 0x0001e2000c101124 */
[----:B------:R-:W-:Y:S05]  /*96b0*/  @P3 BRA `(.L_x_362) ;  /* 0x00000000000c3947 */ /* 0x000fea0003800000 */
[----:B------:R-:W0:Y:S02]  /*96c0*/  LDG.E.U8 R16, desc[UR36][R14.64+0x49] ;  /* 0x000049240e107981 */ /* 0x000e24000c1e1100 */
[----:B0-----:R-:W-:-:S05]  /*96d0*/  PRMT R3, R16, 0x8880, RZ ;  /* 0x0000888010037816 */ /* 0x001fca00000000ff */
[----:B------:R-:W-:-:S07]  /*96e0*/  IMAD R2, R3, R18, RZ ;  /* 0x0000001203027224 */ /* 0x000fce00078e02ff */
.L_x_362:
[----:B------:R-:W-:Y:S05]  /*96f0*/  BSYNC B1 ;  /* 0x0000000000017941 */ /* 0x000fea0003800000 */
.L_x_361:
[----:B------:R-:W-:Y:S01]  /*9700*/  @!P3 IMAD R61, R61, R17, R2 ;  /* 0x000000113d3db224 */ /* 0x000fe200078e0202 */
[----:B------:R-:W-:Y:S04]  /*9710*/  BSSY B1, `(.L_x_363) ;  /* 0x0000006000017945 */ /* 0x000fe80003800000 */
[----:B------:R0:W-:Y:S01]  /*9720*/  @!P3 STG.E.U8 desc[UR36][R6.64+0x49], R61 ;  /* 0x0000493d0600b986 */ /* 0x0001e2000c101124 */
[----:B------:R-:W-:Y:S05]  /*9730*/  @P5 BRA `(.L_x_364) ;  /* 0x00000000000c5947 */ /* 0x000fea0003800000 */
[----:B------:R-:W0:Y:S02]  /*9740*/  LDG.E.U8 R16, desc[UR36][R154.64+0x48] ;  /* 0x000048249a107981 */ /* 0x000e24000c1e1100 */
[----:B0-----:R-:W-:-:S05]  /*9750*/  PRMT R3, R16, 0x8880, RZ ;  /* 0x0000888010037816 */ /* 0x001fca00000000ff */
[----:B------:R-:W-:-:S07]  /*9760*/  IMAD R2, R3, R18, RZ ;  /* 0x0000001203027224 */ /* 0x000fce00078e02ff */
.L_x_364:
[----:B------:R-:W-:Y:S05]  /*9770*/  BSYNC B1 ;  /* 0x0000000000017941 */ /* 0x000fea0003800000 */
.L_x_363:
[----:B0-----:R-:W-:Y:S01]  /*9780*/  @!P5 IMAD R3, R62, R17, R2 ;  /* 0x000000113e03d224 */ /* 0x001fe200078e0202 */
[----:B------:R-:W-:Y:S04]  /*9790*/  BSSY B1, `(.L_x_365) ;  /* 0x0000006000017945 */ /* 0x000fe80003800000 */
[----:B------:R0:W-:Y:S01]  /*97a0*/  @!P5 STG.E.U8 desc[UR36][R8.64+0x48], R3 ;  /* 0x000048030800d986 */ /* 0x0001e2000c101124 */
[----:B------:R-:W-:Y:S05]  /*97b0*/  @P6 BRA `(.L_x_366) ;  /* 0x00000000000c6947 */ /* 0x000fea0003800000 */
[----:B------:R-:W0:Y:S02]  /*97c0*/  LDG.E.U8 R16, desc[UR36][R154.64+0x49] ;  /* 0x000049249a107981 */ /* 0x000e24000c1e1100 */
[----:B0-----:R-:W-:-:S05]  /*97d0*/  PRMT R3, R16, 0x8880, RZ ;  /* 0x0000888010037816 */ /* 0x001fca00000000ff */
[----:B------:R-:W-:-:S07]  /*97e0*/  IMAD R2, R3, R18, RZ ;  /* 0x0000001203027224 */ /* 0x000fce00078e02ff */
.L_x_366:
[----:B------:R-:W-:Y:S05]  /*97f0*/  BSYNC B1 ;  /* 0x0000000000017941 */ /* 0x000fea0003800000 */
.L_x_365:
[----:B------:R-:W-:Y:S01]  /*9800*/  @!P6 IMAD R63, R63, R17, R2 ;  /* 0x000000113f3fe224 */ /* 0x000fe200078e0202 */
[----:B------:R-:W-:Y:S04]  /*9810*/  BSSY B1, `(.L_x_367) ;  /* 0x0000006000017945 */ /* 0x000fe80003800000 */
[----:B------:R0:W-:Y:S01]  /*9820*/  @!P6 STG.E.U8 desc[UR36][R8.64+0x49], R63 ;  /* 0x0000493f0800e986 */ /* 0x0001e2000c101124 */
[----:B------:R-:W-:Y:S05]  /*9830*/  @P1 BRA `(.L_x_368) ;  /* 0x00000000000c1947 */ /* 0x000fea0003800000 */
[----:B------:R-:W0:Y:S02]  /*9840*/  LDG.E.U8 R16, desc[UR36][R14.64+0x50] ;  /* 0x000050240e107981 */ /* 0x000e24000c1e1100 */
[----:B0-----:R-:W-:-:S05]  /*9850*/  PRMT R3, R16, 0x8880, RZ ;  /* 0x0000888010037816 */ /* 0x001fca00000000ff */
[----:B------:R-:W-:-:S07]  /*9860*/  IMAD R2, R3, R18, RZ ;  /* 0x0000001203027224 */ /* 0x000fce00078e02ff */
.L_x_368:
[----:B------:R-:W-:Y:S05]  /*9870*/  BSYNC B1 ;  /* 0x0000000000017941 */ /* 0x000fea0003800000 */
.L_x_367:
        /* <DEDUP_REMOVED lines=12> */
.L_x_370:
[----:B------:R-:W-:Y:S05]  /*9940*/  BSYNC B1 ;  /* 0x0000000000017941 */ /* 0x000fea0003800000 */
.L_x_369:
[----:B------:R-:W-:Y:S01]  /*9950*/  @!P4 IMAD R65, R65, R17, R2 ;  /* 0x000000114141c224 */ /* 0x000fe200078e0202 */
[----:B------:R-:W-:Y:S04]  /*9960*/  BSSY B1, `(.L_x_371) ;  /* 0x0000006000017945 */ /* 0x000fe80003800000 */
[----:B------:R0:W-:Y:S01]  /*9970*/  @!P4 STG.E.U8 desc[UR36][R6.64+0x51], R65 ;  /* 0x000051410600c986 */ /* 0x0001e2000c101124 */
[----:B------:R-:W-:Y:S05]  /*9980*/  @P3 BRA `(.L_x_372) ;  /* 0x00000000000c3947 */ /* 0x000fea0003800000 */
[----:B------:R-:W0:Y:S02]  /*9990*/  LDG.E.U8 R16, desc[UR36][R154.64+0x50] ;  /* 0x000050249a107981 */ /* 0x000e24000c1e1100 */
[----:B0-----:R-:W-:-:S05]  /*99a0*/  PRMT R3, R16, 0x8880, RZ ;  /* 0x0000888010037816 */ /* 0x001fca00000000ff */
[----:B------:R-:W-:-:S07]  /*99b0*/  IMAD R2, R3, R18, RZ ;  /* 0x0000001203027224 */ /* 0x000fce00078e02ff */
.L_x_372:
[----:B------:R-:W-:Y:S05]  /*99c0*/  BSYNC B1 ;  /* 0x0000000000017941 */ /* 0x000fea0003800000 */
.L_x_371:
[----:B0-----:R-:W-:Y:S01]  /*99d0*/  @!P3 IMAD R3, R66, R17, R2 ;  /* 0x000000114203b224 */ /* 0x001fe200078e0202 */
[----:B------:R-:W-:Y:S04]  /*99e0*/  BSSY B1, `(.L_x_373) ;  /* 0x0000006000017945 */ /* 0x000fe80003800000 */
[----:B------:R0:W-:Y:S01]  /*99f0*/  @!P3 STG.E.U8 desc[UR36][R8.64+0x50], R3 ;  /* 0x000050030800b986 */ /* 0x0001e2000c101124 */
[----:B------:R-:W-:Y:S05]  /*9a00*/  @P5 BRA `(.L_x_374) ;  /* 0x00000000000c5947 */ /* 0x000fea0003800000 */
[----:B------:R-:W0:Y:S02]  /*9a10*/  LDG.E.U8 R16, desc[UR36][R154.64+0x51] ;  /* 0x000051249a107981 */ /* 0x000e24000c1e1100 */
[----:B0-----:R-:W-:-:S05]  /*9a20*/  PRMT R3, R16, 0x8880, RZ ;  /* 0x0000888010037816 */ /* 0x001fca00000000ff */
[----:B------:R-:W-:-:S07]  /*9a30*/  IMAD R2, R3, R18, RZ ;  /* 0x0000001203027224 */ /* 0x000fce00078e02ff */
.L_x_374:
[----:B------:R-:W-:Y:S05]  /*9a40*/  BSYNC B1 ;  /* 0x0000000000017941 */ /* 0x000fea0003800000 */
.L_x_373:
[----:B------:R-:W-:Y:S01]  /*9a50*/  @!P5 IMAD R67, R67, R17, R2 ;  /* 0x000000114343d224 */ /* 0x000fe200078e0202 */
[----:B------:R-:W-:Y:S04]  /*9a60*/  BSSY B1, `(.L_x_375) ;  /* 0x0000006000017945 */ /* 0x000fe80003800000 */
[----:B------:R0:W-:Y:S01]  /*9a70*/  @!P5 STG.E.U8 desc[UR36][R8.64+0x51], R67 ;  /* 0x000051430800d986 */ /* 0x0001e2000c101124 */
[----:B------:R-:W-:Y:S05]  /*9a80*/  @P6 BRA `(.L_x_376) ;  /* 0x00000000000c6947 */ /* 0x000fea0003800000 */
[----:B------:R-:W0:Y:S02]  /*9a90*/  LDG.E.U8 R16, desc[UR36][R14.64+0x58] ;  /* 0x000058240e107981 */ /* 0x000e24000c1e1100 */
[----:B0-----:R-:W-:-:S05]  /*9aa0*/  PRMT R3, R16, 0x8880, RZ ;  /* 0x0000888010037816 */ /* 0x001fca00000000ff */
[----:B------:R-:W-:-:S07]  /*9ab0*/  IMAD R2, R3, R18, RZ ;  /* 0x0000001203027224 */ /* 0x000fce00078e02ff */
.L_x_376:
[----:B------:R-:W-:Y:S05]  /*9ac0*/  BSYNC B1 ;  /* 0x0000000000017941 */ /* 0x000fea0003800000 */
.L_x_375:
[----:B0-----:R-:W-:Y:S01]  /*9ad0*/  @!P6 IMAD R3, R68, R17, R2 ;  /* 0x000000114403e224 */ /* 0x001fe200078e0202 */
[----:B------:R-:W-:Y:S04]  /*9ae0*/  BSSY B1, `(.L_x_377) ;  /* 0x0000006000017945 */ /* 0x000fe80003800000 */
[----:B------:R0:W-:Y:S01]  /*9af0*/  @!P6 STG.E.U8 desc[UR36][R6.64+0x58], R3 ;  /* 0x000058030600e986 */ /* 0x0001e2000c101124 */
[----:B------:R-:W-:Y:S05]  /*9b00*/  @P1 BRA `(.L_x_378) ;  /* 0x00000000000c1947 */ /* 0x000fea0003800000 */
[----:B------:R-:W0:Y:S02]  /*9b10*/  LDG.E.U8 R16, desc[UR36][R14.64+0x59] ;  /* 0x000059240e107981 */ /* 0x000e24000c1e1100 */
[----:B0-----:R-:W-:-:S05]  /*9b20*/  PRMT R3, R16, 0x8880, RZ ;  /* 0x0000888010037816 */ /* 0x001fca00000000ff */
[----:B------:R-:W-:-:S07]  /*9b30*/  IMAD R2, R3, R18, RZ ;  /* 0x0000001203027224 */ /* 0x000fce00078e02ff */
.L_x_378:
[----:B------:R-:W-:Y:S05]  /*9b40*/  BSYNC B1 ;  /* 0x0000000000017941 */ /* 0x000fea0003800000 */
.L_x_377:
        /* <DEDUP_REMOVED lines=12> */
.L_x_380:
[----:B------:R-:W-:Y:S05]  /*9c10*/  BSYNC B1 ;  /* 0x0000000000017941 */ /* 0x000fea0003800000 */
.L_x_379:
[----:B0-----:R-:W-:Y:S01]  /*9c20*/  @!P4 IMAD R3, R70, R17, R2 ;  /* 0x000000114603c224 */ /* 0x001fe200078e0202 */
[----:B------:R-:W-:Y:S04]  /*9c30*/  BSSY B1, `(.L_x_381) ;  /* 0x0000006000017945 */ /* 0x000fe80003800000 */
[----:B------:R0:W-:Y:S01]  /*9c40*/  @!P4 STG.E.U8 desc[UR36][R8.64+0x58], R3 ;  /* 0x000058030800c986 */ /* 0x0001e2000c101124 */
[----:B------:R-:W-:Y:S05]  /*9c50*/  @P3 BRA `(.L_x_382) ;  /* 0x00000000000c3947 */ /* 0x000fea0003800000 */
[----:B------:R-:W0:Y:S02]  /*9c60*/  LDG.E.U8 R16, desc[UR36][R154.64+0x59] ;  /* 0x000059249a107981 */ /* 0x000e24000c1e1100 */
[----:B0-----:R-:W-:-:S05]  /*9c70*/  PRMT R3, R16, 0x8880, RZ ;  /* 0x0000888010037816 */ /* 0x001fca00000000ff */
[----:B------:R-:W-:-:S07]  /*9c80*/  IMAD R2, R3, R18, RZ ;  /* 0x0000001203027224 */ /* 0x000fce00078e02ff */
.L_x_382:
[----:B------:R-:W-:Y:S05]  /*9c90*/  BSYNC B1 ;  /* 0x0000000000017941 */ /* 0x000fea0003800000 */
.L_x_381:
[----:B------:R-:W-:Y:S01]  /*9ca0*/  @!P3 IMAD R71, R71, R17, R2 ;  /* 0x000000114747b224 */ /* 0x000fe200078e0202 */
[----:B------:R-:W-:Y:S04]  /*9cb0*/  BSSY B1, `(.L_x_383) ;  /* 0x0000006000017945 */ /* 0x000fe80003800000 */
[----:B------:R0:W-:Y:S01]  /*9cc0*/  @!P3 STG.E.U8 desc[UR36][R8.64+0x59], R71 ;  /* 0x000059470800b986 */ /* 0x0001e2000c101124 */
[----:B------:R-:W-:Y:S05]  /*9cd0*/  @P5 BRA `(.L_x_384) ;  /* 0x00000000000c5947 */ /* 0x000fea0003800000 */
[----:B------:R-:W0:Y:S02]  /*9ce0*/  LDG.E.U8 R16, desc[UR36][R14.64+0x60] ;  /* 0x000060240e107981 */ /* 0x000e24000c1e1100 */
[----:B0-----:R-:W-:-:S05]  /*9cf0*/  PRMT R3, R16, 0x8880, RZ ;  /* 0x0000888010037816 */ /* 0x001fca00000000ff */
[----:B------:R-:W-:-:S07]  /*9d00*/  IMAD R2, R3, R18, RZ ;  /* 0x0000001203027224 */ /* 0x000fce00078e02ff */
.L_x_384:
[----:B------:R-:W-:Y:S05]  /*9d10*/  BSYNC B1 ;  /* 0x0000000000017941 */ /* 0x000fea0003800000 */
.L_x_383:
[----:B0-----:R-:W-:Y:S01]  /*9d20*/  @!P5 IMAD R3, R72, R17, R2 ;  /* 0x000000114803d224 */ /* 0x001fe200078e0202 */
[----:B------:R-:W-:Y:S04]  /*9d30*/  BSSY B1, `(.L_x_385) ;  /* 0x0000006000017945 */ /* 0x000fe80003800000 */
[----:B------:R0:W-:Y:S01]  /*9d40*/  @!P5 STG.E.U8 desc[UR36][R6.64+0x60], R3 ;  /* 0x000060030600d986 */ /* 0x0001e2000c101124 */
[----:B------:R-:W-:Y:S05]  /*9d50*/  @P6 BRA `(.L_x_386) ;  /* 0x00000000000c6947 */ /* 0x000fea0003800000 */
[----:B------:R-:W0:Y:S02]  /*9d60*/  LDG.E.U8 R16, desc[UR36][R14.64+0x61] ;  /* 0x000061240e107981 */ /* 0x000e24000c1e1100 */
[----:B0-----:R-:W-:-:S05]  /*9d70*/  PRMT R3, R16, 0x8880, RZ ;  /* 0x0000888010037816 */ /* 0x001fca00000000ff */
[----:B------:R-:W-:-:S07]  /*9d80*/  IMAD R2, R3, R18, RZ ;  /* 0x0000001203027224 */ /* 0x000fce00078e02ff */
.L_x_386:
[----:B------:R-:W-:Y:S05]  /*9d90*/  BSYNC B1 ;  /* 0x0000000000017941 */ /* 0x000fea0003800000 */
.L_x_385:
[----:B------:R-:W-:Y:S01]  /*9da0*/  @!P6 IMAD R73, R73, R17, R2 ;  /* 0x000000114949e224 */ /* 0x000fe200078e0202 */
[----:B------:R-:W-:Y:S04]  /*9db0*/  BSSY B1, `(.L_x_387) ;  /* 0x0000006000017945 */ /* 0x000fe80003800000 */
[----:B------:R0:W-:Y:S01]  /*9dc0*/  @!P6 STG.E.U8 desc[UR36][R6.64+0x61], R73 ;  /* 0x000061490600e986 */ /* 0x0001e2000c101124 */
[----:B------:R-:W-:Y:S05]  /*9dd0*/  @P1 BRA `(.L_x_388) ;  /* 0x00000000000c1947 */ /* 0x000fea0003800000 */
[----:B------:R-:W0:Y:S02]  /*9de0*/  LDG.E.U8 R16, desc[UR36][R154.64+0x60] ;  /* 0x000060249a107981 */ /* 0x000e24000c1e1100 */
[----:B0-----:R-:W-:-:S05]  /*9df0*/  PRMT R3, R16, 0x8880, RZ ;  /* 0x0000888010037816 */ /* 0x001fca00000000ff */
[----:B------:R-:W-:-:S07]  /*9e00*/  IMAD R2, R3, R18, RZ ;  /* 0x0000001203027224 */ /* 0x000fce00078e02ff */
.L_x_388:
[----:B------:R-:W-:Y:S05]  /*9e10*/  BSYNC B1 ;  /* 0x0000000000017941 */ /* 0x000fea0003800000 */
.L_x_387:
        /* <DEDUP_REMOVED lines=12> */
.L_x_390:
[----:B------:R-:W-:Y:S05]  /*9ee0*/  BSYNC B1 ;  /* 0x0000000000017941 */ /* 0x000fea0003800000 */
.L_x_389:
[----:B------:R-:W-:Y:S01]  /*9ef0*/  @!P4 IMAD R75, R75, R17, R2 ;  /* 0x000000114b4bc224 */ /* 0x000fe200078e0202 */
[----:B------:R-:W-:Y:S04]  /*9f00*/  BSSY B1, `(.L_x_391) ;  /* 0x0000006000017945 */ /* 0x000fe80003800000 */
[----:B------:R0:W-:Y:S01]  /*9f10*/  @!P4 STG.E.U8 desc[UR36][R8.64+0x61], R75 ;  /* 0x0000614b0800c986 */ /* 0x0001e2000c101124 */
[----:B------:R-:W-:Y:S05]  /*9f20*/  @P3 BRA `(.L_x_392) ;  /* 0x00000000000c3947 */ /* 0x000fea0003800000 */
[----:B------:R-:W0:Y:S02]  /*9f30*/  LDG.E.U8 R16, desc[UR36][R14.64+0x68] ;  /* 0x000068240e107981 */ /* 0x000e24000c1e1100 */
[----:B0-----:R-:W-:-:S05]  /*9f40*/  PRMT R3, R16, 0x8880, RZ ;  /* 0x0000888010037816 */ /* 0x001fca00000000ff */
[----:B------:R-:W-:-:S07]  /*9f50*/  IMAD R2, R3, R18, RZ ;  /* 0x0000001203027224 */ /* 0x000fce00078e02ff */
.L_x_392:
[----:B------:R-:W-:Y:S05]  /*9f60*/  BSYNC B1 ;  /* 0x0000000000017941 */ /* 0x000fea0003800000 */
.L_x_391:
[----:B0-----:R-:W-:Y:S01]  /*9f70*/  @!P3 IMAD R3, R76, R17, R2 ;  /* 0x000000114c03b224 */ /* 0x001fe200078e0202 */
[----:B------:R-:W-:Y:S04]  /*9f80*/  BSSY B1, `(.L_x_393) ;  /* 0x0000006000017945 */ /* 0x000fe80003800000 */
[----:B------:R0:W-:Y:S01]  /*9f90*/  @!P3 STG.E.U8 desc[UR36][R6.64+0x68], R3 ;  /* 0x000068030600b986 */ /* 0x0001e2000c101124 */
[----:B------:R-:W-:Y:S05]  /*9fa0*/  @P5 BRA `(.L_x_394) ;  /* 0x00000000000c5947 */ /* 0x000fea0003800000 */
[----:B------:R-:W0:Y:S02]  /*9fb0*/  LDG.E.U8 R16, desc[UR36][R14.64+0x69] ;  /* 0x000069240e107981 */ /* 0x000e24000c1e1100 */
[----:B0-----:R-:W-:-:S05]  /*9fc0*/  PRMT R3, R16, 0x8880, RZ ;  /* 0x0000888010037816 */ /* 0x001fca00000000ff */
[----:B------:R-:W-:-:S07]  /*9fd0*/  IMAD R2, R3, R18, RZ ;  /* 0x0000001203027224 */ /* 0x000fce00078e02ff */
.L_x_394:
[----:B------:R-:W-:Y:S05]  /*9fe0*/  BSYNC B1 ;  /* 0x0000000000017941 */ /* 0x000fea0003800000 */
.L_x_393:
[----:B------:R-:W-:Y:S01]  /*9ff0*/  @!P5 IMAD R77, R77, R17, R2 ;  /* 0x000000114d4dd224 */ /* 0x000fe200078e0202 */
[----:B------:R-:W-:Y:S04]  /*a000*/  BSSY B1, `(.L_x_395) ;  /* 0x0000006000017945 */ /* 0x000fe80003800000 */
[----:B------:R0:W-:Y:S01]  /*a010*/  @!P5 STG.E.U8 desc[UR36][R6.64+0x69], R77 ;  /* 0x0000694d0600d986 */ /* 0x0001e2000c101124 */
[----:B------:R-:W-:Y:S05]  /*a020*/  @P6 BRA `(.L_x_396) ;  /* 0x00000000000c6947 */ /* 0x000fea0003800000 */
[----:B------:R-:W0:Y:S02]  /*a030*/  LDG.E.U8 R16, desc[UR36][R154.64+0x68] ;  /* 0x000068249a107981 */ /* 0x000e24000c1e1100 */
[----:B0-----:R-:W-:-:S05]  /*a040*/  PRMT R3, R16, 0x8880, RZ ;  /* 0x0000888010037816 */ /* 0x001fca00000000ff */
[----:B------:R-:W-:-:S07]  /*a050*/  IMAD R2, R3, R18, RZ ;  /* 0x0000001203027224 */ /* 0x000fce00078e02ff */
.L_x_396:
[----:B------:R-:W-:Y:S05]  /*a060*/  BSYNC B1 ;  /* 0x0000000000017941 */ /* 0x000fea0003800000 */
.L_x_395:
[----:B0-----:R-:W-:Y:S01]  /*a070*/  @!P6 IMAD R3, R78, R17, R2 ;  /* 0x000000114e03e224 */ /* 0x001fe200078e0202 */
[----:B------:R-:W-:Y:S04]  /*a080*/  BSSY B1, `(.L_x_397) ;  /* 0x0000006000017945 */ /* 0x000fe80003800000 */
[----:B------:R0:W-:Y:S01]  /*a090*/  @!P6 STG.E.U8 desc[UR36][R8.64+0x68], R3 ;  /* 0x000068030800e986 */ /* 0x0001e2000c101124 */
[----:B------:R-:W-:Y:S05]  /*a0a0*/  @P1 BRA `(.L_x_398) ;  /* 0x00000000000c1947 */ /* 0x000fea0003800000 */
[----:B------:R-:W0:Y:S02]  /*a0b0*/  LDG.E.U8 R16, desc[UR36][R154.64+0x69] ;  /* 0x000069249a107981 */ /* 0x000e24000c1e1100 */
[----:B0-----:R-:W-:-:S05]  /*a0c0*/  PRMT R3, R16, 0x8880, RZ ;  /* 0x0000888010037816 */ /* 0x001fca00000000ff */
[----:B------:R-:W-:-:S07]  /*a0d0*/  IMAD R2, R3, R18, RZ ;  /* 0x0000001203027224 */ /* 0x000fce00078e02ff */
.L_x_398:
[----:B------:R-:W-:Y:S05]  /*a0e0*/  BSYNC B1 ;  /* 0x0000000000017941 */ /* 0x000fea0003800000 */
.L_x_397:
        /* <DEDUP_REMOVED lines=12> */
.L_x_400:
[----:B------:R-:W-:Y:S05]  /*a1b0*/  BSYNC B1 ;  /* 0x0000000000017941 */ /* 0x000fea0003800000 */
.L_x_399:
[----:B0-----:R-:W-:Y:S01]  /*a1c0*/  @!P4 IMAD R3, R80, R17, R2 ;  /* 0x000000115003c224 */ /* 0x001fe200078e0202 */
[----:B------:R-:W-:Y:S04]  /*a1d0*/  BSSY B1, `(.L_x_401) ;  /* 0x0000006000017945 */ /* 0x000fe80003800000 */
[----:B------:R0:W-:Y:S01]  /*a1e0*/  @!P4 STG.E.U8 desc[UR36][R6.64+0x70], R3 ;  /* 0x000070030600c986 */ /* 0x0001e2000c101124 */
[----:B------:R-:W-:Y:S05]  /*a1f0*/  @P3 BRA `(.L_x_402) ;  /* 0x00000000000c3947 */ /* 0x000fea0003800000 */
[----:B------:R-:W0:Y:S02]  /*a200*/  LDG.E.U8 R16, desc[UR36][R14.64+0x71] ;  /* 0x000071240e107981 */ /* 0x000e24000c1e1100 */
[----:B0-----:R-:W-:-:S05]  /*a210*/  PRMT R3, R16, 0x8880, RZ ;  /* 0x0000888010037816 */ /* 0x001fca00000000ff */
[----:B------:R-:W-:-:S07]  /*a220*/  IMAD R2, R3, R18, RZ ;  /* 0x0000001203027224 */ /* 0x000fce00078e02ff */
.L_x_402:
[----:B------:R-:W-:Y:S05]  /*a230*/  BSYNC B1 ;  /* 0x0000000000017941 */ /* 0x000fea0003800000 */
.L_x_401:
[----:B------:R-:W-:Y:S01]  /*a240*/  @!P3 IMAD R81, R81, R17, R2 ;  /* 0x000000115151b224 */ /* 0x000fe200078e0202 */
[----:B------:R-:W-:Y:S04]  /*a250*/  BSSY B1, `(.L_x_403) ;  /* 0x0000006000017945 */ /* 0x000fe80003800000 */
[----:B------:R0:W-:Y:S01]  /*a260*/  @!P3 STG.E.U8 desc[UR36][R6.64+0x71], R81 ;  /* 0x000071510600b986 */ /* 0x0001e2000c101124 */
[----:B------:R-:W-:Y:S05]  /*a270*/  @P5 BRA `(.L_x_404) ;  /* 0x00000000000c5947 */ /* 0x000fea0003800000 */
[----:B------:R-:W0:Y:S02]  /*a280*/  LDG.E.U8 R16, desc[UR36][R154.64+0x70] ;  /* 0x000070249a107981 */ /* 0x000e24000c1e1100 */
[----:B0-----:R-:W-:-:S05]  /*a290*/  PRMT R3, R16, 0x8880, RZ ;  /* 0x0000888010037816 */ /* 0x001fca00000000ff */
[----:B------:R-:W-:-:S07]  /*a2a0*/  IMAD R2, R3, R18, RZ ;  /* 0x0000001203027224 */ /* 0x000fce00078e02ff */
.L_x_404:
[----:B------:R-:W-:Y:S05]  /*a2b0*/  BSYNC B1 ;  /* 0x0000000000017941 */ /* 0x000fea0003800000 */
.L_x_403:
[----:B0-----:R-:W-:Y:S01]  /*a2c0*/  @!P5 IMAD R3, R82, R17, R2 ;  /* 0x000000115203d224 */ /* 0x001fe200078e0202 */
[----:B------:R-:W-:Y:S04]  /*a2d0*/  BSSY B1, `(.L_x_405) ;  /* 0x0000006000017945 */ /* 0x000fe80003800000 */
[----:B------:R0:W-:Y:S01]  /*a2e0*/  @!P5 STG.E.U8 desc[UR36][R8.64+0x70], R3 ;  /* 0x000070030800d986 */ /* 0x0001e2000c101124 */
[----:B------:R-:W-:Y:S05]  /*a2f0*/  @P6 BRA `(.L_x_406) ;  /* 0x00000000000c6947 */ /* 0x000fea0003800000 */
[----:B------:R-:W0:Y:S02]  /*a300*/  LDG.E.U8 R16, desc[UR36][R154.64+0x71] ;  /* 0x000071249a107981 */ /* 0x000e24000c1e1100 */
[----:B0-----:R-:W-:-:S05]  /*a310*/  PRMT R3, R16, 0x8880, RZ ;  /* 0x0000888010037816 */ /* 0x001fca00000000ff */
[----:B------:R-:W-:-:S07]  /*a320*/  IMAD R2, R3, R18, RZ ;  /* 0x0000001203027224 */ /* 0x000fce00078e02ff */
.L_x_406:
[----:B------:R-:W-:Y:S05]  /*a330*/  BSYNC B1 ;  /* 0x0000000000017941 */ /* 0x000fea0003800000 */
.L_x_405:
[----:B------:R-:W-:Y:S01]  /*a340*/  @!P6 IMAD R83, R83, R17, R2 ;  /* 0x000000115353e224 */ /* 0x000fe200078e0202 */
[----:B------:R-:W-:Y:S04]  /*a350*/  BSSY B1, `(.L_x_407) ;  /* 0x0000006000017945 */ /* 0x000fe80003800000 */
[----:B------:R0:W-:Y:S01]  /*a360*/  @!P6 STG.E.U8 desc[UR36][R8.64+0x71], R83 ;  /* 0x000071530800e986 */ /* 0x0001e2000c101124 */
[----:B------:R-:W-:Y:S05]  /*a370*/  @P1 BRA `(.L_x_408) ;  /* 0x00000000000c1947 */ /* 0x000fea0003800000 */
[----:B------:R-:W0:Y:S02]  /*a380*/  LDG.E.U8 R16, desc[UR36][R14.64+0x78] ;  /* 0x000078240e107981 */ /* 0x000e24000c1e1100 */
[----:B0-----:R-:W-:-:S05]  /*a390*/  PRMT R3, R16, 0x8880, RZ ;  /* 0x0000888010037816 */ /* 0x001fca00000000ff */
[----:B------:R-:W-:-:S07]  /*a3a0*/  IMAD R2, R3, R18, RZ ;  /* 0x0000001203027224 */ /* 0x000fce00078e02ff */
.L_x_408:
[----:B------:R-:W-:Y:S05]  /*a3b0*/  BSYNC B1 ;  /* 0x0000000000017941 */ /* 0x000fea0003800000 */
.L_x_407:
        /* <DEDUP_REMOVED lines=12> */
.L_x_410:
[----:B------:R-:W-:Y:S05]  /*a480*/  BSYNC B1 ;  /* 0x0000000000017941 */ /* 0x000fea0003800000 */
.L_x_409:
[----:B------:R-:W-:Y:S01]  /*a490*/  @!P4 IMAD R85, R85, R17, R2 ;  /* 0x000000115555c224 */ /* 0x000fe200078e0202 */
[----:B------:R-:W-:Y:S04]  /*a4a0*/  BSSY B1, `(.L_x_411) ;  /* 0x0000006000017945 */ /* 0x000fe80003800000 */
[----:B------:R0:W-:Y:S01]  /*a4b0*/  @!P4 STG.E.U8 desc[UR36][R6.64+0x79], R85 ;  /* 0x000079550600c986 */ /* 0x0001e2000c101124 */
[----:B------:R-:W-:Y:S05]  /*a4c0*/  @P3 BRA `(.L_x_412) ;  /* 0x00000000000c3947 */ /* 0x000fea0003800000 */
[----:B------:R-:W0:Y:S02]  /*a4d0*/  LDG.E.U8 R16, desc[UR36][R154.64+0x78] ;  /* 0x000078249a107981 */ /* 0x000e24000c1e1100 */
[----:B0-----:R-:W-:-:S05]  /*a4e0*/  PRMT R3, R16, 0x8880, RZ ;  /* 0x0000888010037816 */ /* 0x001fca00000000ff */
[----:B------:R-:W-:-:S07]  /*a4f0*/  IMAD R2, R3, R18, RZ ;  /* 0x0000001203027224 */ /* 0x000fce00078e02ff */
.L_x_412:
[----:B------:R-:W-:Y:S05]  /*a500*/  BSYNC B1 ;  /* 0x0000000000017941 */ /* 0x000fea0003800000 */
.L_x_411:
[----:B0-----:R-:W-:Y:S01]  /*a510*/  @!P3 IMAD R3, R86, R17, R2 ;  /* 0x000000115603b224 */ /* 0x001fe200078e0202 */
[----:B------:R-:W-:Y:S04]  /*a520*/  BSSY B1, `(.L_x_413) ;  /* 0x0000006000017945 */ /* 0x000fe80003800000 */
[----:B------:R0:W-:Y:S01]  /*a530*/  @!P3 STG.E.U8 desc[UR36][R8.64+0x78], R3 ;  /* 0x000078030800b986 */ /* 0x0001e2000c101124 */
[----:B------:R-:W-:Y:S05]  /*a540*/  @P5 BRA `(.L_x_414) ;  /* 0x00000000000c5947 */ /* 0x000fea0003800000 */
[----:B------:R-:W0:Y:S02]  /*a550*/  LDG.E.U8 R16, desc[UR36][R154.64+0x79] ;  /* 0x000079249a107981 */ /* 0x000e24000c1e1100 */
[----:B0-----:R-:W-:-:S05]  /*a560*/  PRMT R3, R16, 0x8880, RZ ;  /* 0x0000888010037816 */ /* 0x001fca00000000ff */
[----:B------:R-:W-:-:S07]  /*a570*/  IMAD R2, R3, R18, RZ ;  /* 0x0000001203027224 */ /* 0x000fce00078e02ff */
.L_x_414:
[----:B------:R-:W-:Y:S05]  /*a580*/  BSYNC B1 ;  /* 0x0000000000017941 */ /* 0x000fea0003800000 */
.L_x_413:
[----:B------:R-:W-:Y:S01]  /*a590*/  @!P5 IMAD R87, R87, R17, R2 ;  /* 0x000000115757d224 */ /* 0x000fe200078e0202 */
[----:B------:R-:W-:Y:S04]  /*a5a0*/  BSSY B1, `(.L_x_415) ;  /* 0x0000006000017945 */ /* 0x000fe80003800000 */
[----:B------:R0:W-:Y:S01]  /*a5b0*/  @!P5 STG.E.U8 desc[UR36][R8.64+0x79], R87 ;  /* 0x000079570800d986 */ /* 0x0001e2000c101124 */
[----:B------:R-:W-:Y:S05]  /*a5c0*/  @P6 BRA `(.L_x_416) ;  /* 0x00000000000c6947 */ /* 0x000fea0003800000 */
[----:B------:R-:W0:Y:S02]  /*a5d0*/  LDG.E.U8 R16, desc[UR36][R14.64+0x80] ;  /* 0x000080240e107981 */ /* 0x000e24000c1e1100 */
[----:B0-----:R-:W-:-:S05]  /*a5e0*/  PRMT R3, R16, 0x8880, RZ ;  /* 0x0000888010037816 */ /* 0x001fca00000000ff */
[----:B------:R-:W-:-:S07]  /*a5f0*/  IMAD R2, R3, R18, RZ ;  /* 0x0000001203027224 */ /* 0x000fce00078e02ff */
.L_x_416:
[----:B------:R-:W-:Y:S05]  /*a600*/  BSYNC B1 ;  /* 0x0000000000017941 */ /* 0x000fea0003800000 */
.L_x_415:
[----:B0-----:R-:W-:Y:S01]  /*a610*/  @!P6 IMAD R3, R88, R17, R2 ;  /* 0x000000115803e224 */ /* 0x001fe200078e0202 */
[----:B------:R-:W-:Y:S04]  /*a620*/  BSSY B1, `(.L_x_417) ;  /* 0x0000006000017945 */ /* 0x000fe80003800000 */
[----:B------:R0:W-:Y:S01]  /*a630*/  @!P6 STG.E.U8 desc[UR36][R6.64+0x80], R3 ;  /* 0x000080030600e986 */ /* 0x0001e2000c101124 */
[----:B------:R-:W-:Y:S05]  /*a640*/  @P1 BRA `(.L_x_418) ;  /* 0x00000000000c1947 */ /* 0x000fea0003800000 */
[----:B------:R-:W0:Y:S02]  /*a650*/  LDG.E.U8 R16, desc[UR36][R14.64+0x81] ;  /* 0x000081240e107981 */ /* 0x000e24000c1e1100 */
[----:B0-----:R-:W-:-:S05]  /*a660*/  PRMT R3, R16, 0x8880, RZ ;  /* 0x0000888010037816 */ /* 0x001fca00000000ff */
[----:B------:R-:W-:-:S07]  /*a670*/  IMAD R2, R3, R18, RZ ;  /* 0x0000001203027224 */ /* 0x000fce00078e02ff */
.L_x_418:
[----:B------:R-:W-:Y:S05]  /*a680*/  BSYNC B1 ;  /* 0x0000000000017941 */ /* 0x000fea0003800000 */
.L_x_417:
        /* <DEDUP_REMOVED lines=12> */
.L_x_420:
[----:B------:R-:W-:Y:S05]  /*a750*/  BSYNC B1 ;  /* 0x0000000000017941 */ /* 0x000fea0003800000 */
.L_x_419:
[----:B0-----:R-:W-:Y:S01]  /*a760*/  @!P4 IMAD R3, R90, R17, R2 ;  /* 0x000000115a03c224 */ /* 0x001fe200078e0202 */
[----:B------:R-:W-:Y:S04]  /*a770*/  BSSY B1, `(.L_x_421) ;  /* 0x0000006000017945 */ /* 0x000fe80003800000 */
[----:B------:R0:W-:Y:S01]  /*a780*/  @!P4 STG.E.U8 desc[UR36][R8.64+0x80], R3 ;  /* 0x000080030800c986 */ /* 0x0001e2000c101124 */
[----:B------:R-:W-:Y:S05]  /*a790*/  @P3 BRA `(.L_x_422) ;  /* 0x00000000000c3947 */ /* 0x000fea0003800000 */
[----:B------:R-:W0:Y:S02]  /*a7a0*/  LDG.E.U8 R16, desc[UR36][R154.64+0x81] ;  /* 0x000081249a107981 */ /* 0x000e24000c1e1100 */
[----:B0-----:R-:W-:-:S05]  /*a7b0*/  PRMT R3, R16, 0x8880, RZ ;  /* 0x0000888010037816 */ /* 0x001fca00000000ff */
[----:B------:R-:W-:-:S07]  /*a7c0*/  IMAD R2, R3, R18, RZ ;  /* 0x0000001203027224 */ /* 0x000fce00078e02ff */
.L_x_422:
[----:B------:R-:W-:Y:S05]  /*a7d0*/  BSYNC B1 ;  /* 0x0000000000017941 */ /* 0x000fea0003800000 */
.L_x_421:
[----:B------:R-:W-:Y:S01]  /*a7e0*/  @!P3 IMAD R91, R91, R17, R2 ;  /* 0x000000115b5bb224 */ /* 0x000fe200078e0202 */
[----:B------:R-:W-:Y:S04]  /*a7f0*/  BSSY B1, `(.L_x_423) ;  /* 0x0000006000017945 */ /* 0x000fe80003800000 */
[----:B------:R0:W-:Y:S01]  /*a800*/  @!P3 STG.E.U8 desc[UR36][R8.64+0x81], R91 ;  /* 0x0000815b0800b986 */ /* 0x0001e2000c101124 */
[----:B------:R-:W-:Y:S05]  /*a810*/  @P5 BRA `(.L_x_424) ;  /* 0x00000000000c5947 */ /* 0x000fea0003800000 */
[----:B------:R-:W0:Y:S02]  /*a820*/  LDG.E.U8 R16, desc[UR36][R14.64+0x88] ;  /* 0x000088240e107981 */ /* 0x000e24000c1e1100 */
[----:B0-----:R-:W-:-:S05]  /*a830*/  PRMT R3, R16, 0x8880, RZ ;  /* 0x0000888010037816 */ /* 0x001fca00000000ff */
[----:B------:R-:W-:-:S07]  /*a840*/  IMAD R2, R3, R18, RZ ;  /* 0x0000001203027224 */ /* 0x000fce00078e02ff */
.L_x_424:
[----:B------:R-:W-:Y:S05]  /*a850*/  BSYNC B1 ;  /* 0x0000000000017941 */ /* 0x000fea0003800000 */
.L_x_423:
[----:B0-----:R-:W-:Y:S01]  /*a860*/  @!P5 IMAD R3, R92, R17, R2 ;  /* 0x000000115c03d224 */ /* 0x001fe200078e0202 */
[----:B------:R-:W-:Y:S04]  /*a870*/  BSSY B1, `(.L_x_425) ;  /* 0x0000006000017945 */ /* 0x000fe80003800000 */
[----:B------:R0:W-:Y:S01]  /*a880*/  @!P5 STG.E.U8 desc[UR36][R6.64+0x88], R3 ;  /* 0x000088030600d986 */ /* 0x0001e2000c101124 */
[----:B------:R-:W-:Y:S05]  /*a890*/  @P6 BRA `(.L_x_426) ;  /* 0x00000000000c6947 */ /* 0x000fea0003800000 */
[----:B------:R-:W0:Y:S02]  /*a8a0*/  LDG.E.U8 R16, desc[UR36][R14.64+0x89] ;  /* 0x000089240e107981 */ /* 0x000e24000c1e1100 */
[----:B0-----:R-:W-:-:S05]  /*a8b0*/  PRMT R3, R16, 0x8880, RZ ;  /* 0x0000888010037816 */ /* 0x001fca00000000ff */
[----:B------:R-:W-:-:S07]  /*a8c0*/  IMAD R2, R3, R18, RZ ;  /* 0x0000001203027224 */ /* 0x000fce00078e02ff */
.L_x_426:
[----:B------:R-:W-:Y:S05]  /*a8d0*/  BSYNC B1 ;  /* 0x0000000000017941 */ /* 0x000fea0003800000 */
.L_x_425:
[----:B------:R-:W-:Y:S01]  /*a8e0*/  @!P6 IMAD R93, R93, R17, R2 ;  /* 0x000000115d5de224 */ /* 0x000fe200078e0202 */
[----:B------:R-:W-:Y:S04]  /*a8f0*/  BSSY B1, `(.L_x_427) ;  /* 0x0000006000017945 */ /* 0x000fe80003800000 */
[----:B------:R0:W-:Y:S01]  /*a900*/  @!P6 STG.E.U8 desc[UR36][R6.64+0x89], R93 ;  /* 0x0000895d0600e986 */ /* 0x0001e2000c101124 */
[----:B------:R-:W-:Y:S05]  /*a910*/  @P1 BRA `(.L_x_428) ;  /* 0x00000000000c1947 */ /* 0x000fea0003800000 */
[----:B------:R-:W0:Y:S02]  /*a920*/  LDG.E.U8 R16, desc[UR36][R154.64+0x88] ;  /* 0x000088249a107981 */ /* 0x000e24000c1e1100 */
[----:B0-----:R-:W-:-:S05]  /*a930*/  PRMT R3, R16, 0x8880, RZ ;  /* 0x0000888010037816 */ /* 0x001fca00000000ff */
[----:B------:R-:W-:-:S07]  /*a940*/  IMAD R2, R3, R18, RZ ;  /* 0x0000001203027224 */ /* 0x000fce00078e02ff */
.L_x_428:
[----:B------:R-:W-:Y:S05]  /*a950*/  BSYNC B1 ;  /* 0x0000000000017941 */ /* 0x000fea0003800000 */
.L_x_427:
        /* <DEDUP_REMOVED lines=12> */
.L_x_430:
[----:B------:R-:W-:Y:S05]  /*aa20*/  BSYNC B1 ;  /* 0x0000000000017941 */ /* 0x000fea0003800000 */
.L_x_429:
[----:B------:R-:W-:Y:S01]  /*aa30*/  @!P4 IMAD R95, R95, R17, R2 ;  /* 0x000000115f5fc224 */ /* 0x000fe200078e0202 */
[----:B------:R-:W-:Y:S04]  /*aa40*/  BSSY B1, `(.L_x_431) ;  /* 0x0000006000017945 */ /* 0x000fe80003800000 */
[----:B------:R0:W-:Y:S01]  /*aa50*/  @!P4 STG.E.U8 desc[UR36][R8.64+0x89], R95 ;  /* 0x0000895f0800c986 */ /* 0x0001e2000c101124 */
[----:B------:R-:W-:Y:S05]  /*aa60*/  @P3 BRA `(.L_x_432) ;  /* 0x00000000000c3947 */ /* 0x000fea0003800000 */
[----:B------:R-:W0:Y:S02]  /*aa70*/  LDG.E.U8 R16, desc[UR36][R14.64+0x90] ;  /* 0x000090240e107981 */ /* 0x000e24000c1e1100 */
[----:B0-----:R-:W-:-:S05]  /*aa80*/  PRMT R3, R16, 0x8880, RZ ;  /* 0x0000888010037816 */ /* 0x001fca00000000ff */
[----:B------:R-:W-:-:S07]  /*aa90*/  IMAD R2, R3, R18, RZ ;  /* 0x0000001203027224 */ /* 0x000fce00078e02ff */
.L_x_432:
[----:B------:R-:W-:Y:S05]  /*aaa0*/  BSYNC B1 ;  /* 0x0000000000017941 */ /* 0x000fea0003800000 */
.L_x_431:
[----:B0-----:R-:W-:Y:S01]  /*aab0*/  @!P3 IMAD R3, R96, R17, R2 ;  /* 0x000000116003b224 */ /* 0x001fe200078e0202 */
[----:B------:R-:W-:Y:S04]  /*aac0*/  BSSY B1, `(.L_x_433) ;  /* 0x0000006000017945 */ /* 0x000fe80003800000 */
[----:B------:R0:W-:Y:S01]  /*aad0*/  @!P3 STG.E.U8 desc[UR36][R6.64+0x90], R3 ;  /* 0x000090030600b986 */ /* 0x0001e2000c101124 */
[----:B------:R-:W-:Y:S05]  /*aae0*/  @P5 BRA `(.L_x_434) ;  /* 0x00000000000c5947 */ /* 0x000fea0003800000 */
[----:B------:R-:W0:Y:S02]  /*aaf0*/  LDG.E.U8 R16, desc[UR36][R14.64+0x91] ;  /* 0x000091240e107981 */ /* 0x000e24000c1e1100 */
[----:B0-----:R-:W-:-:S05]  /*ab00*/  PRMT R3, R16, 0x8880, RZ ;  /* 0x0000888010037816 */ /* 0x001fca00000000ff */
[----:B------:R-:W-:-:S07]  /*ab10*/  IMAD R2, R3, R18, RZ ;  /* 0x0000001203027224 */ /* 0x000fce00078e02ff */
.L_x_434:
[----:B------:R-:W-:Y:S05]  /*ab20*/  BSYNC B1 ;  /* 0x0000000000017941 */ /* 0x000fea0003800000 */
.L_x_433:
[----:B------:R-:W-:Y:S01]  /*ab30*/  @!P5 IMAD R97, R97, R17, R2 ;  /* 0x000000116161d224 */ /* 0x000fe200078e0202 */
[----:B------:R-:W-:Y:S04]  /*ab40*/  BSSY B1, `(.L_x_435) ;  /* 0x0000006000017945 */ /* 0x000fe80003800000 */
[----:B------:R0:W-:Y:S01]  /*ab50*/  @!P5 STG.E.U8 desc[UR36][R6.64+0x91], R97 ;  /* 0x000091610600d986 */ /* 0x0001e2000c101124 */
[----:B------:R-:W-:Y:S05]  /*ab60*/  @P6 BRA `(.L_x_436) ;  /* 0x00000000000c6947 */ /* 0x000fea0003800000 */
[----:B------:R-:W0:Y:S02]  /*ab70*/  LDG.E.U8 R16, desc[UR36][R154.64+0x90] ;  /* 0x000090249a107981 */ /* 0x000e24000c1e1100 */
[----:B0-----:R-:W-:-:S05]  /*ab80*/  PRMT R3, R16, 0x8880, RZ ;  /* 0x0000888010037816 */ /* 0x001fca00000000ff */
[----:B------:R-:W-:-:S07]  /*ab90*/  IMAD R2, R3, R18, RZ ;  /* 0x0000001203027224 */ /* 0x000fce00078e02ff */
.L_x_436:
[----:B------:R-:W-:Y:S05]  /*aba0*/  BSYNC B1 ;  /* 0x0000000000017941 */ /* 0x000fea0003800000 */
.L_x_435:
[----:B0-----:R-:W-:Y:S01]  /*abb0*/  @!P6 IMAD R3, R98, R17, R2 ;  /* 0x000000116203e224 */ /* 0x001fe200078e0202 */
[----:B------:R-:W-:Y:S04]  /*abc0*/  BSSY B1, `(.L_x_437) ;  /* 0x0000006000017945 */ /* 0x000fe80003800000 */
[----:B------:R0:W-:Y:S01]  /*abd0*/  @!P6 STG.E.U8 desc[UR36][R8.64+0x90], R3 ;  /* 0x000090030800e986 */ /* 0x0001e2000c101124 */
[----:B------:R-:W-:Y:S05]  /*abe0*/  @P1 BRA `(.L_x_438) ;  /* 0x00000000000c1947 */ /* 0x000fea0003800000 */
[----:B------:R-:W0:Y:S02]  /*abf0*/  LDG.E.U8 R16, desc[UR36][R154.64+0x91] ;  /* 0x000091249a107981 */ /* 0x000e24000c1e1100 */
[----:B0-----:R-:W-:-:S05]  /*ac00*/  PRMT R3, R16, 0x8880, RZ ;  /* 0x0000888010037816 */ /* 0x001fca00000000ff */
[----:B------:R-:W-:-:S07]  /*ac10*/  IMAD R2, R3, R18, RZ ;  /* 0x0000001203027224 */ /* 0x000fce00078e02ff */
.L_x_438:
[----:B------:R-:W-:Y:S05]  /*ac20*/  BSYNC B1 ;  /* 0x0000000000017941 */ /* 0x000fea0003800000 */
.L_x_437:
        /* <DEDUP_REMOVED lines=12> */
.L_x_440:
[----:B------:R-:W-:Y:S05]  /*acf0*/  BSYNC B1 ;  /* 0x0000000000017941 */ /* 0x000fea0003800000 */
.L_x_439:
[----:B0-----:R-:W-:Y:S01]  /*ad00*/  @!P4 IMAD R3, R100, R17, R2 ;  /* 0x000000116403c224 */ /* 0x001fe200078e0202 */
[----:B------:R-:W-:Y:S04]  /*ad10*/  BSSY B1, `(.L_x_441) ;  /* 0x0000006000017945 */ /* 0x000fe80003800000 */
[----:B------:R0:W-:Y:S01]  /*ad20*/  @!P4 STG.E.U8 desc[UR36][R6.64+0x98], R3 ;  /* 0x000098030600c986 */ /* 0x0001e2000c101124 */
[----:B------:R-:W-:Y:S05]  /*ad30*/  @P3 BRA `(.L_x_442) ;  /* 0x00000000000c3947 */ /* 0x000fea0003800000 */
[----:B------:R-:W0:Y:S02]  /*ad40*/  LDG.E.U8 R16, desc[UR36][R14.64+0x99] ;  /* 0x000099240e107981 */ /* 0x000e24000c1e1100 */
[----:B0-----:R-:W-:-:S05]  /*ad50*/  PRMT R3, R16, 0x8880, RZ ;  /* 0x0000888010037816 */ /* 0x001fca00000000ff */
[----:B------:R-:W-:-:S07]  /*ad60*/  IMAD R2, R3, R18, RZ ;  /* 0x0000001203027224 */ /* 0x000fce00078e02ff */
.L_x_442:
[----:B------:R-:W-:Y:S05]  /*ad70*/  BSYNC B1 ;  /* 0x0000000000017941 */ /* 0x000fea0003800000 */
.L_x_441:
[----:B------:R-:W-:Y:S01]  /*ad80*/  @!P3 IMAD R101, R101, R17, R2 ;  /* 0x000000116565b224 */ /* 0x000fe200078e0202 */
[----:B------:R-:W-:Y:S04]  /*ad90*/  BSSY B1, `(.L_x_443) ;  /* 0x0000006000017945 */ /* 0x000fe80003800000 */
[----:B------:R0:W-:Y:S01]  /*ada0*/  @!P3 STG.E.U8 desc[UR36][R6.64+0x99], R101 ;  /* 0x000099650600b986 */ /* 0x0001e2000c101124 */
[----:B------:R-:W-:Y:S05]  /*adb0*/  @P5 BRA `(.L_x_444) ;  /* 0x00000000000c5947 */ /* 0x000fea0003800000 */
[----:B------:R-:W0:Y:S02]  /*adc0*/  LDG.E.U8 R16, desc[UR36][R154.64+0x98] ;  /* 0x000098249a107981 */ /* 0x000e24000c1e1100 */
[----:B0-----:R-:W-:-:S05]  /*add0*/  PRMT R3, R16, 0x8880, RZ ;  /* 0x0000888010037816 */ /* 0x001fca00000000ff */
[----:B------:R-:W-:-:S07]  /*ade0*/  IMAD R2, R3, R18, RZ ;  /* 0x0000001203027224 */ /* 0x000fce00078e02ff */
.L_x_444:
[----:B------:R-:W-:Y:S05]  /*adf0*/  BSYNC B1 ;  /* 0x0000000000017941 */ /* 0x000fea0003800000 */
.L_x_443:
[----:B0-----:R-:W-:Y:S01]  /*ae00*/  @!P5 IMAD R3, R102, R17, R2 ;  /* 0x000000116603d224 */ /* 0x001fe200078e0202 */
[----:B------:R-:W-:Y:S04]  /*ae10*/  BSSY B1, `(.L_x_445) ;  /* 0x0000006000017945 */ /* 0x000fe80003800000 */
[----:B------:R0:W-:Y:S01]  /*ae20*/  @!P5 STG.E.U8 desc[UR36][R8.64+0x98], R3 ;  /* 0x000098030800d986 */ /* 0x0001e2000c101124 */
[----:B------:R-:W-:Y:S05]  /*ae30*/  @P6 BRA `(.L_x_446) ;  /* 0x00000000000c6947 */ /* 0x000fea0003800000 */
[----:B------:R-:W0:Y:S02]  /*ae40*/  LDG.E.U8 R16, desc[UR36][R154.64+0x99] ;  /* 0x000099249a107981 */ /* 0x000e24000c1e1100 */
[----:B0-----:R-:W-:-:S05]  /*ae50*/  PRMT R3, R16, 0x8880, RZ ;  /* 0x0000888010037816 */ /* 0x001fca00000000ff */
[----:B------:R-:W-:-:S07]  /*ae60*/  IMAD R2, R3, R18, RZ ;  /* 0x0000001203027224 */ /* 0x000fce00078e02ff */
.L_x_446:
[----:B------:R-:W-:Y:S05]  /*ae70*/  BSYNC B1 ;  /* 0x0000000000017941 */ /* 0x000fea0003800000 */
.L_x_445:
[----:B------:R-:W-:Y:S01]  /*ae80*/  @!P6 IMAD R103, R103, R17, R2 ;  /* 0x000000116767e224 */ /* 0x000fe200078e0202 */
[----:B------:R-:W-:Y:S04]  /*ae90*/  BSSY B1, `(.L_x_447) ;  /* 0x0000006000017945 */ /* 0x000fe80003800000 */
[----:B------:R0:W-:Y:S01]  /*aea0*/  @!P6 STG.E.U8 desc[UR36][R8.64+0x99], R103 ;  /* 0x000099670800e986 */ /* 0x0001e2000c101124 */
[----:B------:R-:W-:Y:S05]  /*aeb0*/  @P1 BRA `(.L_x_448) ;  /* 0x00000000000c1947 */ /* 0x000fea0003800000 */
[----:B------:R-:W0:Y:S02]  /*aec0*/  LDG.E.U8 R16, desc[UR36][R14.64+0xa0] ;  /* 0x0000a0240e107981 */ /* 0x000e24000c1e1100 */
[----:B0-----:R-:W-:-:S05]  /*aed0*/  PRMT R3, R16, 0x8880, RZ ;  /* 0x0000888010037816 */ /* 0x001fca00000000ff */
[----:B------:R-:W-:-:S07]  /*aee0*/  IMAD R2, R3, R18, RZ ;  /* 0x0000001203027224 */ /* 0x000fce00078e02ff */
.L_x_448:
[----:B------:R-:W-:Y:S05]  /*aef0*/  BSYNC B1 ;  /* 0x0000000000017941 */ /* 0x000fea0003800000 */
.L_x_447:
        /* <DEDUP_REMOVED lines=12> */
.L_x_450:
[----:B------:R-:W-:Y:S05]  /*afc0*/  BSYNC B1 ;  /* 0x0000000000017941 */ /* 0x000fea0003800000 */
.L_x_449:
[----:B------:R-:W-:Y:S01]  /*afd0*/  @!P4 IMAD R105, R105, R17, R2 ;  /* 0x000000116969c224 */ /* 0x000fe200078e0202 */
[----:B------:R-:W-:Y:S04]  /*afe0*/  BSSY B1, `(.L_x_451) ;  /* 0x0000006000017945 */ /* 0x000fe80003800000 */
[----:B------:R0:W-:Y:S01]  /*aff0*/  @!P4 STG.E.U8 desc[UR36][R6.64+0xa1], R105 ;  /* 0x0000a1690600c986 */ /* 0x0001e2000c101124 */
[----:B------:R-:W-:Y:S05]  /*b000*/  @P3 BRA `(.L_x_452) ;  /* 0x00000000000c3947 */ /* 0x000fea0003800000 */
[----:B------:R-:W0:Y:S02]  /*b010*/  LDG.E.U8 R16, desc[UR36][R154.64+0xa0] ;  /* 0x0000a0249a107981 */ /* 0x000e24000c1e1100 */
[----:B0-----:R-:W-:-:S05]  /*b020*/  PRMT R3, R16, 0x8880, RZ ;  /* 0x0000888010037816 */ /* 0x001fca00000000ff */
[----:B------:R-:W-:-:S07]  /*b030*/  IMAD R2, R3, R18, RZ ;  /* 0x0000001203027224 */ /* 0x000fce00078e02ff */
.L_x_452:
[----:B------:R-:W-:Y:S05]  /*b040*/  BSYNC B1 ;  /* 0x0000000000017941 */ /* 0x000fea0003800000 */
.L_x_451:
[----:B0-----:R-:W-:Y:S01]  /*b050*/  @!P3 IMAD R3, R106, R17, R2 ;  /* 0x000000116a03b224 */ /* 0x001fe200078e0202 */
[----:B------:R-:W-:Y:S04]  /*b060*/  BSSY B1, `(.L_x_453) ;  /* 0x0000006000017945 */ /* 0x000fe80003800000 */
[----:B------:R0:W-:Y:S01]  /*b070*/  @!P3 STG.E.U8 desc[UR36][R8.64+0xa0], R3 ;  /* 0x0000a0030800b986 */ /* 0x0001e2000c101124 */
[----:B------:R-:W-:Y:S05]  /*b080*/  @P5 BRA `(.L_x_454) ;  /* 0x00000000000c5947 */ /* 0x000fea0003800000 */
[----:B------:R-:W0:Y:S02]  /*b090*/  LDG.E.U8 R16, desc[UR36][R154.64+0xa1] ;  /* 0x0000a1249a107981 */ /* 0x000e24000c1e1100 */
[----:B0-----:R-:W-:-:S05]  /*b0a0*/  PRMT R3, R16, 0x8880, RZ ;  /* 0x0000888010037816 */ /* 0x001fca00000000ff */
[----:B------:R-:W-:-:S07]  /*b0b0*/  IMAD R2, R3, R18, RZ ;  /* 0x0000001203027224 */ /* 0x000fce00078e02ff */
.L_x_454:
[----:B------:R-:W-:Y:S05]  /*b0c0*/  BSYNC B1 ;  /* 0x0000000000017941 */ /* 0x000fea0003800000 */
.L_x_453:
[----:B------:R-:W-:Y:S01]  /*b0d0*/  @!P5 IMAD R107, R107, R17, R2 ;  /* 0x000000116b6bd224 */ /* 0x000fe200078e0202 */
[----:B------:R-:W-:Y:S04]  /*b0e0*/  BSSY B1, `(.L_x_455) ;  /* 0x0000006000017945 */ /* 0x000fe80003800000 */
[----:B------:R0:W-:Y:S01]  /*b0f0*/  @!P5 STG.E.U8 desc[UR36][R8.64+0xa1], R107 ;  /* 0x0000a16b0800d986 */ /* 0x0001e2000c101124 */
[----:B------:R-:W-:Y:S05]  /*b100*/  @P6 BRA `(.L_x_456) ;  /* 0x00000000000c6947 */ /* 0x000fea0003800000 */
[----:B------:R-:W0:Y:S02]  /*b110*/  LDG.E.U8 R16, desc[UR36][R14.64+0xa8] ;  /* 0x0000a8240e107981 */ /* 0x000e24000c1e1100 */
[----:B0-----:R-:W-:-:S05]  /*b120*/  PRMT R3, R16, 0x8880, RZ ;  /* 0x0000888010037816 */ /* 0x001fca00000000ff */
[----:B------:R-:W-:-:S07]  /*b130*/  IMAD R2, R3, R18, RZ ;  /* 0x0000001203027224 */ /* 0x000fce00078e02ff */
.L_x_456:
[----:B------:R-:W-:Y:S05]  /*b140*/  BSYNC B1 ;  /* 0x0000000000017941 */ /* 0x000fea0003800000 */
.L_x_455:
[----:B0-----:R-:W-:Y:S01]  /*b150*/  @!P6 IMAD R3, R108, R17, R2 ;  /* 0x000000116c03e224 */ /* 0x001fe200078e0202 */
[----:B------:R-:W-:Y:S04]  /*b160*/  BSSY B1, `(.L_x_457) ;  /* 0x0000006000017945 */ /* 0x000fe80003800000 */
[----:B------:R0:W-:Y:S01]  /*b170*/  @!P6 STG.E.U8 desc[UR36][R6.64+0xa8], R3 ;  /* 0x0000a8030600e986 */ /* 0x0001e2000c101124 */
[----:B------:R-:W-:Y:S05]  /*b180*/  @P1 BRA `(.L_x_458) ;  /* 0x00000000000c1947 */ /* 0x000fea0003800000 */
[----:B------:R-:W0:Y:S02]  /*b190*/  LDG.E.U8 R16, desc[UR36][R14.64+0xa9] ;  /* 0x0000a9240e107981 */ /* 0x000e24000c1e1100 */
[----:B0-----:R-:W-:-:S05]  /*b1a0*/  PRMT R3, R16, 0x8880, RZ ;  /* 0x0000888010037816 */ /* 0x001fca00000000ff */
[----:B------:R-:W-:-:S07]  /*b1b0*/  IMAD R2, R3, R18, RZ ;  /* 0x0000001203027224 */ /* 0x000fce00078e02ff */
.L_x_458:
[----:B------:R-:W-:Y:S05]  /*b1c0*/  BSYNC B1 ;  /* 0x0000000000017941 */ /* 0x000fea0003800000 */
.L_x_457:
        /* <DEDUP_REMOVED lines=12> */
.L_x_460:
[----:B------:R-:W-:Y:S05]  /*b290*/  BSYNC B1 ;  /* 0x0000000000017941 */ /* 0x000fea0003800000 */
.L_x_459:
[----:B0-----:R-:W-:Y:S01]  /*b2a0*/  @!P4 IMAD R3, R110, R17, R2 ;  /* 0x000000116e03c224 */ /* 0x001fe200078e0202 */
[----:B------:R-:W-:Y:S04]  /*b2b0*/  BSSY B1, `(.L_x_461) ;  /* 0x0000006000017945 */ /* 0x000fe80003800000 */
[----:B------:R0:W-:Y:S01]  /*b2c0*/  @!P4 STG.E.U8 desc[UR36][R8.64+0xa8], R3 ;  /* 0x0000a8030800c986 */ /* 0x0001e2000c101124 */
[----:B------:R-:W-:Y:S05]  /*b2d0*/  @P3 BRA `(.L_x_462) ;  /* 0x00000000000c3947 */ /* 0x000fea0003800000 */
[----:B------:R-:W0:Y:S02]  /*b2e0*/  LDG.E.U8 R16, desc[UR36][R154.64+0xa9] ;  /* 0x0000a9249a107981 */ /* 0x000e24000c1e1100 */
[----:B0-----:R-:W-:-:S05]  /*b2f0*/  PRMT R3, R16, 0x8880, RZ ;  /* 0x0000888010037816 */ /* 0x001fca00000000ff */
[----:B------:R-:W-:-:S07]  /*b300*/  IMAD R2, R3, R18, RZ ;  /* 0x0000001203027224 */ /* 0x000fce00078e02ff */
.L_x_462:
[----:B------:R-:W-:Y:S05]  /*b310*/  BSYNC B1 ;  /* 0x0000000000017941 */ /* 0x000fea0003800000 */
.L_x_461:
[----:B------:R-:W-:Y:S01]  /*b320*/  @!P3 IMAD R111, R111, R17, R2 ;  /* 0x000000116f6fb224 */ /* 0x000fe200078e0202 */
[----:B------:R-:W-:Y:S04]  /*b330*/  BSSY B1, `(.L_x_463) ;  /* 0x0000006000017945 */ /* 0x000fe80003800000 */
[----:B------:R0:W-:Y:S01]  /*b340*/  @!P3 STG.E.U8 desc[UR36][R8.64+0xa9], R111 ;  /* 0x0000a96f0800b986 */ /* 0x0001e2000c101124 */
[----:B------:R-:W-:Y:S05]  /*b350*/  @P5 BRA `(.L_x_464) ;  /* 0x00000000000c5947 */ /* 0x000fea0003800000 */
[----:B------:R-:W0:Y:S02]  /*b360*/  LDG.E.U8 R16, desc[UR36][R14.64+0xb0] ;  /* 0x0000b0240e107981 */ /* 0x000e24000c1e1100 */
[----:B0-----:R-:W-:-:S05]  /*b370*/  PRMT R3, R16, 0x8880, RZ ;  /* 0x0000888010037816 */ /* 0x001fca00000000ff */
[----:B------:R-:W-:-:S07]  /*b380*/  IMAD R2, R3, R18, RZ ;  /* 0x0000001203027224 */ /* 0x000fce00078e02ff */
.L_x_464:
[----:B------:R-:W-:Y:S05]  /*b390*/  BSYNC B1 ;  /* 0x0000000000017941 */ /* 0x000fea0003800000 */
.L_x_463:
[----:B0-----:R-:W-:Y:S01]  /*b3a0*/  @!P5 IMAD R3, R112, R17, R2 ;  /* 0x000000117003d224 */ /* 0x001fe200078e0202 */
[----:B------:R-:W-:Y:S04]  /*b3b0*/  BSSY B1, `(.L_x_465) ;  /* 0x0000006000017945 */ /* 0x000fe80003800000 */
[----:B------:R0:W-:Y:S01]  /*b3c0*/  @!P5 STG.E.U8 desc[UR36][R6.64+0xb0], R3 ;  /* 0x0000b0030600d986 */ /* 0x0001e2000c101124 */
[----:B------:R-:W-:Y:S05]  /*b3d0*/  @P6 BRA `(.L_x_466) ;  /* 0x00000000000c6947 */ /* 0x000fea0003800000 */
[----:B------:R-:W0:Y:S02]  /*b3e0*/  LDG.E.U8 R16, desc[UR36][R14.64+0xb1] ;  /* 0x0000b1240e107981 */ /* 0x000e24000c1e1100 */
[----:B0-----:R-:W-:-:S05]  /*b3f0*/  PRMT R3, R16, 0x8880, RZ ;  /* 0x0000888010037816 */ /* 0x001fca00000000ff */
[----:B------:R-:W-:-:S07]  /*b400*/  IMAD R2, R3, R18, RZ ;  /* 0x0000001203027224 */ /* 0x000fce00078e02ff */
.L_x_466:
[----:B------:R-:W-:Y:S05]  /*b410*/  BSYNC B1 ;  /* 0x0000000000017941 */ /* 0x000fea0003800000 */
.L_x_465:
[----:B------:R-:W-:Y:S01]  /*b420*/  @!P6 IMAD R113, R113, R17, R2 ;  /* 0x000000117171e224 */ /* 0x000fe200078e0202 */
[----:B------:R-:W-:Y:S04]  /*b430*/  BSSY B1, `(.L_x_467) ;  /* 0x0000006000017945 */ /* 0x000fe80003800000 */
[----:B------:R0:W-:Y:S01]  /*b440*/  @!P6 STG.E.U8 desc[UR36][R6.64+0xb1], R113 ;  /* 0x0000b1710600e986 */ /* 0x0001e2000c101124 */
[----:B------:R-:W-:Y:S05]  /*b450*/  @P1 BRA `(.L_x_468) ;  /* 0x00000000000c1947 */ /* 0x000fea0003800000 */
[----:B------:R-:W0:Y:S02]  /*b460*/  LDG.E.U8 R16, desc[UR36][R154.64+0xb0] ;  /* 0x0000b0249a107981 */ /* 0x000e24000c1e1100 */
[----:B0-----:R-:W-:-:S05]  /*b470*/  PRMT R3, R16, 0x8880, RZ ;  /* 0x0000888010037816 */ /* 0x001fca00000000ff */
[----:B------:R-:W-:-:S07]  /*b480*/  IMAD R2, R3, R18, RZ ;  /* 0x0000001203027224 */ /* 0x000fce00078e02ff */
.L_x_468:
[----:B------:R-:W-:Y:S05]  /*b490*/  BSYNC B1 ;  /* 0x0000000000017941 */ /* 0x000fea0003800000 */
.L_x_467:
        /* <DEDUP_REMOVED lines=12> */
.L_x_470:
[----:B------:R-:W-:Y:S05]  /*b560*/  BSYNC B1 ;  /* 0x0000000000017941 */ /* 0x000fea0003800000 */
.L_x_469:
[----:B------:R-:W-:Y:S01]  /*b570*/  @!P4 IMAD R115, R115, R17, R2 ;  /* 0x000000117373c224 */ /* 0x000fe200078e0202 */
[----:B------:R-:W-:Y:S04]  /*b580*/  BSSY B1, `(.L_x_471) ;  /* 0x0000006000017945 */ /* 0x000fe80003800000 */
[----:B------:R0:W-:Y:S01]  /*b590*/  @!P4 STG.E.U8 desc[UR36][R8.64+0xb1], R115 ;  /* 0x0000b1730800c986 */ /* 0x0001e2000c101124 */
[----:B------:R-:W-:Y:S05]  /*b5a0*/  @P3 BRA `(.L_x_472) ;  /* 0x00000000000c3947 */ /* 0x000fea0003800000 */
[----:B------:R-:W0:Y:S02]  /*b5b0*/  LDG.E.U8 R16, desc[UR36][R14.64+0xb8] ;  /* 0x0000b8240e107981 */ /* 0x000e24000c1e1100 */
[----:B0-----:R-:W-:-:S05]  /*b5c0*/  PRMT R3, R16, 0x8880, RZ ;  /* 0x0000888010037816 */ /* 0x001fca00000000ff */
[----:B------:R-:W-:-:S07]  /*b5d0*/  IMAD R2, R3, R18, RZ ;  /* 0x0000001203027224 */ /* 0x000fce00078e02ff */
.L_x_472:
[----:B------:R-:W-:Y:S05]  /*b5e0*/  BSYNC B1 ;  /* 0x0000000000017941 */ /* 0x000fea0003800000 */
.L_x_471:
[----:B0-----:R-:W-:Y:S01]  /*b5f0*/  @!P3 IMAD R3, R116, R17, R2 ;  /* 0x000000117403b224 */ /* 0x001fe200078e0202 */
[----:B------:R-:W-:Y:S04]  /*b600*/  BSSY B1, `(.L_x_473) ;  /* 0x0000006000017945 */ /* 0x000fe80003800000 */
[----:B------:R0:W-:Y:S01]  /*b610*/  @!P3 STG.E.U8 desc[UR36][R6.64+0xb8], R3 ;  /* 0x0000b8030600b986 */ /* 0x0001e2000c101124 */
[----:B------:R-:W-:Y:S05]  /*b620*/  @P5 BRA `(.L_x_474) ;  /* 0x00000000000c5947 */ /* 0x000fea0003800000 */
[----:B------:R-:W0:Y:S02]  /*b630*/  LDG.E.U8 R16, desc[UR36][R14.64+0xb9] ;  /* 0x0000b9240e107981 */ /* 0x000e24000c1e1100 */
[----:B0-----:R-:W-:-:S05]  /*b640*/  PRMT R3, R16, 0x8880, RZ ;  /* 0x0000888010037816 */ /* 0x001fca00000000ff */
[----:B------:R-:W-:-:S07]  /*b650*/  IMAD R2, R3, R18, RZ ;  /* 0x0000001203027224 */ /* 0x000fce00078e02ff */
.L_x_474:
[----:B------:R-:W-:Y:S05]  /*b660*/  BSYNC B1 ;  /* 0x0000000000017941 */ /* 0x000fea0003800000 */
.L_x_473:
[----:B------:R-:W-:Y:S01]  /*b670*/  @!P5 IMAD R117, R117, R17, R2 ;  /* 0x000000117575d224 */ /* 0x000fe200078e0202 */
[----:B------:R-:W-:Y:S04]  /*b680*/  BSSY B1, `(.L_x_475) ;  /* 0x0000006000017945 */ /* 0x000fe80003800000 */
[----:B------:R0:W-:Y:S01]  /*b690*/  @!P5 STG.E.U8 desc[UR36][R6.64+0xb9], R117 ;  /* 0x0000b9750600d986 */ /* 0x0001e2000c101124 */
[----:B------:R-:W-:Y:S05]  /*b6a0*/  @P6 BRA `(.L_x_476) ;  /* 0x00000000000c6947 */ /* 0x000fea0003800000 */
[----:B------:R-:W0:Y:S02]  /*b6b0*/  LDG.E.U8 R16, desc[UR36][R154.64+0xb8] ;  /* 0x0000b8249a107981 */ /* 0x000e24000c1e1100 */
[----:B0-----:R-:W-:-:S05]  /*b6c0*/  PRMT R3, R16, 0x8880, RZ ;  /* 0x0000888010037816 */ /* 0x001fca00000000ff */
[----:B------:R-:W-:-:S07]  /*b6d0*/  IMAD R2, R3, R18, RZ ;  /* 0x0000001203027224 */ /* 0x000fce00078e02ff */
.L_x_476:
[----:B------:R-:W-:Y:S05]  /*b6e0*/  BSYNC B1 ;  /* 0x0000000000017941 */ /* 0x000fea0003800000 */
.L_x_475:
[----:B0-----:R-:W-:Y:S01]  /*b6f0*/  @!P6 IMAD R3, R118, R17, R2 ;  /* 0x000000117603e224 */ /* 0x001fe200078e0202 */
[----:B------:R-:W-:Y:S04]  /*b700*/  BSSY B1, `(.L_x_477) ;  /* 0x0000006000017945 */ /* 0x000fe80003800000 */
[----:B------:R0:W-:Y:S01]  /*b710*/  @!P6 STG.E.U8 desc[UR36][R8.64+0xb8], R3 ;  /* 0x0000b8030800e986 */ /* 0x0001e2000c101124 */
[----:B------:R-:W-:Y:S05]  /*b720*/  @P1 BRA `(.L_x_478) ;  /* 0x00000000000c1947 */ /* 0x000fea0003800000 */
[----:B------:R-:W0:Y:S02]  /*b730*/  LDG.E.U8 R16, desc[UR36][R154.64+0xb9] ;  /* 0x0000b9249a107981 */ /* 0x000e24000c1e1100 */
[----:B0-----:R-:W-:-:S05]  /*b740*/  PRMT R3, R16, 0x8880, RZ ;  /* 0x0000888010037816 */ /* 0x001fca00000000ff */
[----:B------:R-:W-:-:S07]  /*b750*/  IMAD R2, R3, R18, RZ ;  /* 0x0000001203027224 */ /* 0x000fce00078e02ff */
.L_x_478:
[----:B------:R-:W-:Y:S05]  /*b760*/  BSYNC B1 ;  /* 0x0000000000017941 */ /* 0x000fea0003800000 */
.L_x_477:
        /* <DEDUP_REMOVED lines=12> */
.L_x_480:
[----:B------:R-:W-:Y:S05]  /*b830*/  BSYNC B1 ;  /* 0x0000000000017941 */ /* 0x000fea0003800000 */
.L_x_479:
[----:B0-----:R-:W-:Y:S01]  /*b840*/  @!P4 IMAD R3, R120, R17, R2 ;  /* 0x000000117803c224 */ /* 0x001fe200078e0202 */
[----:B------:R-:W-:Y:S04]  /*b850*/  BSSY B1, `(.L_x_481) ;  /* 0x0000006000017945 */ /* 0x000fe80003800000 */
[----:B------:R0:W-:Y:S01]  /*b860*/  @!P4 STG.E.U8 desc[UR36][R6.64+0xc0], R3 ;  /* 0x0000c0030600c986 */ /* 0x0001e2000c101124 */
[----:B------:R-:W-:Y:S05]  /*b870*/  @P3 BRA `(.L_x_482) ;  /* 0x00000000000c3947 */ /* 0x000fea0003800000 */
[----:B------:R-:W0:Y:S02]  /*b880*/  LDG.E.U8 R16, desc[UR36][R14.64+0xc1] ;  /* 0x0000c1240e107981 */ /* 0x000e24000c1e1100 */
[----:B0-----:R-:W-:-:S05]  /*b890*/  PRMT R3, R16, 0x8880, RZ ;  /* 0x0000888010037816 */ /* 0x001fca00000000ff */
[----:B------:R-:W-:-:S07]  /*b8a0*/  IMAD R2, R3, R18, RZ ;  /* 0x0000001203027224 */ /* 0x000fce00078e02ff */
.L_x_482:
[----:B------:R-:W-:Y:S05]  /*b8b0*/  BSYNC B1 ;  /* 0x0000000000017941 */ /* 0x000fea0003800000 */
.L_x_481:
[----:B------:R-:W-:Y:S01]  /*b8c0*/  @!P3 IMAD R121, R121, R17, R2 ;  /* 0x000000117979b224 */ /* 0x000fe200078e0202 */
[----:B------:R-:W-:Y:S04]  /*b8d0*/  BSSY B1, `(.L_x_483) ;  /* 0x0000006000017945 */ /* 0x000fe80003800000 */
[----:B------:R0:W-:Y:S01]  /*b8e0*/  @!P3 STG.E.U8 desc[UR36][R6.64+0xc1], R121 ;  /* 0x0000c1790600b986 */ /* 0x0001e2000c101124 */
[----:B------:R-:W-:Y:S05]  /*b8f0*/  @P5 BRA `(.L_x_484) ;  /* 0x00000000000c5947 */ /* 0x000fea0003800000 */
[----:B------:R-:W0:Y:S02]  /*b900*/  LDG.E.U8 R16, desc[UR36][R154.64+0xc0] ;  /* 0x0000c0249a107981 */ /* 0x000e24000c1e1100 */
[----:B0-----:R-:W-:-:S05]  /*b910*/  PRMT R3, R16, 0x8880, RZ ;  /* 0x0000888010037816 */ /* 0x001fca00000000ff */
[----:B------:R-:W-:-:S07]  /*b920*/  IMAD R2, R3, R18, RZ ;  /* 0x0000001203027224 */ /* 0x000fce00078e02ff */
.L_x_484:
[----:B------:R-:W-:Y:S05]  /*b930*/  BSYNC B1 ;  /* 0x0000000000017941 */ /* 0x000fea0003800000 */
.L_x_483:
[----:B0-----:R-:W-:Y:S01]  /*b940*/  @!P5 IMAD R3, R122, R17, R2 ;  /* 0x000000117a03d224 */ /* 0x001fe200078e0202 */
[----:B------:R-:W-:Y:S04]  /*b950*/  BSSY B1, `(.L_x_485) ;  /* 0x0000006000017945 */ /* 0x000fe80003800000 */
[----:B------:R0:W-:Y:S01]  /*b960*/  @!P5 STG.E.U8 desc[UR36][R8.64+0xc0], R3 ;  /* 0x0000c0030800d986 */ /* 0x0001e2000c101124 */
[----:B------:R-:W-:Y:S05]  /*b970*/  @P6 BRA `(.L_x_486) ;  /* 0x00000000000c6947 */ /* 0x000fea0003800000 */
[----:B------:R-:W0:Y:S02]  /*b980*/  LDG.E.U8 R16, desc[UR36][R154.64+0xc1] ;  /* 0x0000c1249a107981 */ /* 0x000e24000c1e1100 */
[----:B0-----:R-:W-:-:S05]  /*b990*/  PRMT R3, R16, 0x8880, RZ ;  /* 0x0000888010037816 */ /* 0x001fca00000000ff */
[----:B------:R-:W-:-:S07]  /*b9a0*/  IMAD R2, R3, R18, RZ ;  /* 0x0000001203027224 */ /* 0x000fce00078e02ff */
.L_x_486:
[----:B------:R-:W-:Y:S05]  /*b9b0*/  BSYNC B1 ;  /* 0x0000000000017941 */ /* 0x000fea0003800000 */
.L_x_485:
[----:B------:R-:W-:Y:S01]  /*b9c0*/  @!P6 IMAD R123, R123, R17, R2 ;  /* 0x000000117b7be224 */ /* 0x000fe200078e0202 */
[----:B------:R-:W-:Y:S04]  /*b9d0*/  BSSY B1, `(.L_x_487) ;  /* 0x0000006000017945 */ /* 0x000fe80003800000 */
[----:B------:R0:W-:Y:S01]  /*b9e0*/  @!P6 STG.E.U8 desc[UR36][R8.64+0xc1], R123 ;  /* 0x0000c17b0800e986 */ /* 0x0001e2000c101124 */
[----:B------:R-:W-:Y:S05]  /*b9f0*/  @P1 BRA `(.L_x_488) ;  /* 0x00000000000c1947 */ /* 0x000fea0003800000 */
[----:B------:R-:W0:Y:S02]  /*ba00*/  LDG.E.U8 R16, desc[UR36][R14.64+0xc8] ;  /* 0x0000c8240e107981 */ /* 0x000e24000c1e1100 */
[----:B0-----:R-:W-:-:S05]  /*ba10*/  PRMT R3, R16, 0x8880, RZ ;  /* 0x0000888010037816 */ /* 0x001fca00000000ff */
[----:B------:R-:W-:-:S07]  /*ba20*/  IMAD R2, R3, R18, RZ ;  /* 0x0000001203027224 */ /* 0x000fce00078e02ff */
.L_x_488:
[----:B------:R-:W-:Y:S05]  /*ba30*/  BSYNC B1 ;  /* 0x0000000000017941 */ /* 0x000fea0003800000 */
.L_x_487:
        /* <DEDUP_REMOVED lines=12> */
.L_x_490:
[----:B------:R-:W-:Y:S05]  /*bb00*/  BSYNC B1 ;  /* 0x0000000000017941 */ /* 0x000fea0003800000 */
.L_x_489:
[----:B------:R-:W-:Y:S01]  /*bb10*/  @!P4 IMAD R125, R125, R17, R2 ;  /* 0x000000117d7dc224 */ /* 0x000fe200078e0202 */
[----:B------:R-:W-:Y:S04]  /*bb20*/  BSSY B1, `(.L_x_491) ;  /* 0x0000006000017945 */ /* 0x000fe80003800000 */
[----:B------:R0:W-:Y:S01]  /*bb30*/  @!P4 STG.E.U8 desc[UR36][R6.64+0xc9], R125 ;  /* 0x0000c97d0600c986 */ /* 0x0001e2000c101124 */
[----:B------:R-:W-:Y:S05]  /*bb40*/  @P3 BRA `(.L_x_492) ;  /* 0x00000000000c3947 */ /* 0x000fea0003800000 */
[----:B------:R-:W0:Y:S02]  /*bb50*/  LDG.E.U8 R16, desc[UR36][R154.64+0xc8] ;  /* 0x0000c8249a107981 */ /* 0x000e24000c1e1100 */
[----:B0-----:R-:W-:-:S05]  /*bb60*/  PRMT R3, R16, 0x8880, RZ ;  /* 0x0000888010037816 */ /* 0x001fca00000000ff */
[----:B------:R-:W-:-:S07]  /*bb70*/  IMAD R2, R3, R18, RZ ;  /* 0x0000001203027224 */ /* 0x000fce00078e02ff */
.L_x_492:
[----:B------:R-:W-:Y:S05]  /*bb80*/  BSYNC B1 ;  /* 0x0000000000017941 */ /* 0x000fea0003800000 */
.L_x_491:
[----:B0-----:R-:W-:Y:S01]  /*bb90*/  @!P3 IMAD R3, R126, R17, R2 ;  /* 0x000000117e03b224 */ /* 0x001fe200078e0202 */
[----:B------:R-:W-:Y:S04]  /*bba0*/  BSSY B1, `(.L_x_493) ;  /* 0x0000006000017945 */ /* 0x000fe80003800000 */
[----:B------:R0:W-:Y:S01]  /*bbb0*/  @!P3 STG.E.U8 desc[UR36][R8.64+0xc8], R3 ;  /* 0x0000c8030800b986 */ /* 0x0001e2000c101124 */
[----:B------:R-:W-:Y:S05]  /*bbc0*/  @P5 BRA `(.L_x_494) ;  /* 0x00000000000c5947 */ /* 0x000fea0003800000 */
[----:B------:R-:W0:Y:S02]  /*bbd0*/  LDG.E.U8 R16, desc[UR36][R154.64+0xc9] ;  /* 0x0000c9249a107981 */ /* 0x000e24000c1e1100 */
[----:B0-----:R-:W-:-:S05]  /*bbe0*/  PRMT R3, R16, 0x8880, RZ ;  /* 0x0000888010037816 */ /* 0x001fca00000000ff */
[----:B------:R-:W-:-:S07]  /*bbf0*/  IMAD R2, R3, R18, RZ ;  /* 0x0000001203027224 */ /* 0x000fce00078e02ff */
.L_x_494:
[----:B------:R-:W-:Y:S05]  /*bc00*/  BSYNC B1 ;  /* 0x0000000000017941 */ /* 0x000fea0003800000 */
.L_x_493:
[----:B------:R-:W-:Y:S01]  /*bc10*/  @!P5 IMAD R127, R127, R17, R2 ;  /* 0x000000117f7fd224 */ /* 0x000fe200078e0202 */
[----:B------:R-:W-:Y:S04]  /*bc20*/  BSSY B1, `(.L_x_495) ;  /* 0x0000006000017945 */ /* 0x000fe80003800000 */
[----:B------:R0:W-:Y:S01]  /*bc30*/  @!P5 STG.E.U8 desc[UR36][R8.64+0xc9], R127 ;  /* 0x0000c97f0800d986 */ /* 0x0001e2000c101124 */
[----:B------:R-:W-:Y:S05]  /*bc40*/  @P6 BRA `(.L_x_496) ;  /* 0x00000000000c6947 */ /* 0x000fea0003800000 */
[----:B------:R-:W0:Y:S02]  /*bc50*/  LDG.E.U8 R16, desc[UR36][R14.64+0xd0] ;  /* 0x0000d0240e107981 */ /* 0x000e24000c1e1100 */
[----:B0-----:R-:W-:-:S05]  /*bc60*/  PRMT R3, R16, 0x8880, RZ ;  /* 0x0000888010037816 */ /* 0x001fca00000000ff */
[----:B------:R-:W-:-:S07]  /*bc70*/  IMAD R2, R3, R18, RZ ;  /* 0x0000001203027224 */ /* 0x000fce00078e02ff */
.L_x_496:
[----:B------:R-:W-:Y:S05]  /*bc80*/  BSYNC B1 ;  /* 0x0000000000017941 */ /* 0x000fea0003800000 */
.L_x_495:
[----:B0-----:R-:W-:Y:S01]  /*bc90*/  @!P6 IMAD R3, R128, R17, R2 ;  /* 0x000000118003e224 */ /* 0x001fe200078e0202 */
[----:B------:R-:W-:Y:S04]  /*bca0*/  BSSY B1, `(.L_x_497) ;  /* 0x0000006000017945 */ /* 0x000fe80003800000 */
[----:B------:R0:W-:Y:S01]  /*bcb0*/  @!P6 STG.E.U8 desc[UR36][R6.64+0xd0], R3 ;  /* 0x0000d0030600e986 */ /* 0x0001e2000c101124 */
[----:B------:R-:W-:Y:S05]  /*bcc0*/  @P1 BRA `(.L_x_498) ;  /* 0x00000000000c1947 */ /* 0x000fea0003800000 */
[----:B------:R-:W0:Y:S02]  /*bcd0*/  LDG.E.U8 R16, desc[UR36][R14.64+0xd1] ;  /* 0x0000d1240e107981 */ /* 0x000e24000c1e1100 */
[----:B0-----:R-:W-:-:S05]  /*bce0*/  PRMT R3, R16, 0x8880, RZ ;  /* 0x0000888010037816 */ /* 0x001fca00000000ff */
[----:B------:R-:W-:-:S07]  /*bcf0*/  IMAD R2, R3, R18, RZ ;  /* 0x0000001203027224 */ /* 0x000fce00078e02ff */
.L_x_498:
[----:B------:R-:W-:Y:S05]  /*bd00*/  BSYNC B1 ;  /* 0x0000000000017941 */ /* 0x000fea0003800000 */
.L_x_497:
        /* <DEDUP_REMOVED lines=12> */
.L_x_500:
[----:B------:R-:W-:Y:S05]  /*bdd0*/  BSYNC B1 ;  /* 0x0000000000017941 */ /* 0x000fea0003800000 */
.L_x_499:
[----:B0-----:R-:W-:Y:S01]  /*bde0*/  @!P4 IMAD R3, R130, R17, R2 ;  /* 0x000000118203c224 */ /* 0x001fe200078e0202 */
[----:B------:R-:W-:Y:S04]  /*bdf0*/  BSSY B1, `(.L_x_501) ;  /* 0x0000006000017945 */ /* 0x000fe80003800000 */
[----:B------:R0:W-:Y:S01]  /*be00*/  @!P4 STG.E.U8 desc[UR36][R8.64+0xd0], R3 ;  /* 0x0000d0030800c986 */ /* 0x0001e2000c101124 */
[----:B------:R-:W-:Y:S05]  /*be10*/  @P3 BRA `(.L_x_502) ;  /* 0x00000000000c3947 */ /* 0x000fea0003800000 */
[----:B------:R-:W0:Y:S02]  /*be20*/  LDG.E.U8 R16, desc[UR36][R154.64+0xd1] ;  /* 0x0000d1249a107981 */ /* 0x000e24000c1e1100 */
[----:B0-----:R-:W-:-:S05]  /*be30*/  PRMT R3, R16, 0x8880, RZ ;  /* 0x0000888010037816 */ /* 0x001fca00000000ff */
[----:B------:R-:W-:-:S07]  /*be40*/  IMAD R2, R3, R18, RZ ;  /* 0x0000001203027224 */ /* 0x000fce00078e02ff */
.L_x_502:
[----:B------:R-:W-:Y:S05]  /*be50*/  BSYNC B1 ;  /* 0x0000000000017941 */ /* 0x000fea0003800000 */
.L_x_501:
[----:B------:R-:W-:Y:S01]  /*be60*/  @!P3 IMAD R131, R131, R17, R2 ;  /* 0x000000118383b224 */ /* 0x000fe200078e0202 */
[----:B------:R-:W-:Y:S04]  /*be70*/  BSSY B1, `(.L_x_503) ;  /* 0x0000006000017945 */ /* 0x000fe80003800000 */
[----:B------:R0:W-:Y:S01]  /*be80*/  @!P3 STG.E.U8 desc[UR36][R8.64+0xd1], R131 ;  /* 0x0000d1830800b986 */ /* 0x0001e2000c101124 */
[----:B------:R-:W-:Y:S05]  /*be90*/  @P5 BRA `(.L_x_504) ;  /* 0x00000000000c5947 */ /* 0x000fea0003800000 */
[----:B------:R-:W0:Y:S02]  /*bea0*/  LDG.E.U8 R16, desc[UR36][R14.64+0xd8] ;  /* 0x0000d8240e107981 */ /* 0x000e24000c1e1100 */
[----:B0-----:R-:W-:-:S05]  /*beb0*/  PRMT R3, R16, 0x8880, RZ ;  /* 0x0000888010037816 */ /* 0x001fca00000000ff */
[----:B------:R-:W-:-:S07]  /*bec0*/  IMAD R2, R3, R18, RZ ;  /* 0x0000001203027224 */ /* 0x000fce00078e02ff */
.L_x_504:
[----:B------:R-:W-:Y:S05]  /*bed0*/  BSYNC B1 ;  /* 0x0000000000017941 */ /* 0x000fea0003800000 */
.L_x_503:
[----:B0-----:R-:W-:Y:S01]  /*bee0*/  @!P5 IMAD R3, R132, R17, R2 ;  /* 0x000000118403d224 */ /* 0x001fe200078e0202 */
[----:B------:R-:W-:Y:S04]  /*bef0*/  BSSY B1, `(.L_x_505) ;  /* 0x0000006000017945 */ /* 0x000fe80003800000 */
[----:B------:R0:W-:Y:S01]  /*bf00*/  @!P5 STG.E.U8 desc[UR36][R6.64+0xd8], R3 ;  /* 0x0000d8030600d986 */ /* 0x0001e2000c101124 */
[----:B------:R-:W-:Y:S05]  /*bf10*/  @P6 BRA `(.L_x_506) ;  /* 0x00000000000c6947 */ /* 0x000fea0003800000 */
[----:B------:R-:W0:Y:S02]  /*bf20*/  LDG.E.U8 R16, desc[UR36][R14.64+0xd9] ;  /* 0x0000d9240e107981 */ /* 0x000e24000c1e1100 */
[----:B0-----:R-:W-:-:S05]  /*bf30*/  PRMT R3, R16, 0x8880, RZ ;  /* 0x0000888010037816 */ /* 0x001fca00000000ff */
[----:B------:R-:W-:-:S07]  /*bf40*/  IMAD R2, R3, R18, RZ ;  /* 0x0000001203027224 */ /* 0x000fce00078e02ff */
.L_x_506:
[----:B------:R-:W-:Y:S05]  /*bf50*/  BSYNC B1 ;  /* 0x0000000000017941 */ /* 0x000fea0003800000 */
.L_x_505:
[----:B------:R-:W-:Y:S01]  /*bf60*/  @!P6 IMAD R133, R133, R17, R2 ;  /* 0x000000118585e224 */ /* 0x000fe200078e0202 */
[----:B------:R-:W-:Y:S04]  /*bf70*/  BSSY B1, `(.L_x_507) ;  /* 0x0000006000017945 */ /* 0x000fe80003800000 */
[----:B------:R0:W-:Y:S01]  /*bf80*/  @!P6 STG.E.U8 desc[UR36][R6.64+0xd9], R133 ;  /* 0x0000d9850600e986 */ /* 0x0001e2000c101124 */
[----:B------:R-:W-:Y:S05]  /*bf90*/  @P1 BRA `(.L_x_508) ;  /* 0x00000000000c1947 */ /* 0x000fea0003800000 */
[----:B------:R-:W0:Y:S02]  /*bfa0*/  LDG.E.U8 R16, desc[UR36][R154.64+0xd8] ;  /* 0x0000d8249a107981 */ /* 0x000e24000c1e1100 */
[----:B0-----:R-:W-:-:S05]  /*bfb0*/  PRMT R3, R16, 0x8880, RZ ;  /* 0x0000888010037816 */ /* 0x001fca00000000ff */
[----:B------:R-:W-:-:S07]  /*bfc0*/  IMAD R2, R3, R18, RZ ;  /* 0x0000001203027224 */ /* 0x000fce00078e02ff */
.L_x_508:
[----:B------:R-:W-:Y:S05]  /*bfd0*/  BSYNC B1 ;  /* 0x0000000000017941 */ /* 0x000fea0003800000 */
.L_x_507:
        /* <DEDUP_REMOVED lines=12> */
.L_x_510:
[----:B------:R-:W-:Y:S05]  /*c0a0*/  BSYNC B1 ;  /* 0x0000000000017941 */ /* 0x000fea0003800000 */
.L_x_509:
[----:B------:R-:W-:Y:S01]  /*c0b0*/  @!P4 IMAD R135, R135, R17, R2 ;  /* 0x000000118787c224 */ /* 0x000fe200078e0202 */
[----:B------:R-:W-:Y:S04]  /*c0c0*/  BSSY B1, `(.L_x_511) ;  /* 0x0000006000017945 */ /* 0x000fe80003800000 */
[----:B------:R0:W-:Y:S01]  /*c0d0*/  @!P4 STG.E.U8 desc[UR36][R8.64+0xd9], R135 ;  /* 0x0000d9870800c986 */ /* 0x0001e2000c101124 */
[----:B------:R-:W-:Y:S05]  /*c0e0*/  @P3 BRA `(.L_x_512) ;  /* 0x00000000000c3947 */ /* 0x000fea0003800000 */
[----:B------:R-:W0:Y:S02]  /*c0f0*/  LDG.E.U8 R16, desc[UR36][R14.64+0xe0] ;  /* 0x0000e0240e107981 */ /* 0x000e24000c1e1100 */
[----:B0-----:R-:W-:-:S05]  /*c100*/  PRMT R3, R16, 0x8880, RZ ;  /* 0x0000888010037816 */ /* 0x001fca00000000ff */
[----:B------:R-:W-:-:S07]  /*c110*/  IMAD R2, R3, R18, RZ ;  /* 0x0000001203027224 */ /* 0x000fce00078e02ff */
.L_x_512:
[----:B------:R-:W-:Y:S05]  /*c120*/  BSYNC B1 ;  /* 0x0000000000017941 */ /* 0x000fea0003800000 */
.L_x_511:
[----:B0-----:R-:W-:Y:S01]  /*c130*/  @!P3 IMAD R3, R136, R17, R2 ;  /* 0x000000118803b224 */ /* 0x001fe200078e0202 */
[----:B------:R-:W-:Y:S04]  /*c140*/  BSSY B1, `(.L_x_513) ;  /* 0x0000006000017945 */ /* 0x000fe80003800000 */
[----:B------:R0:W-:Y:S01]  /*c150*/  @!P3 STG.E.U8 desc[UR36][R6.64+0xe0], R3 ;  /* 0x0000e0030600b986 */ /* 0x0001e2000c101124 */
[----:B------:R-:W-:Y:S05]  /*c160*/  @P5 BRA `(.L_x_514) ;  /* 0x00000000000c5947 */ /* 0x000fea0003800000 */
[----:B------:R-:W0:Y:S02]  /*c170*/  LDG.E.U8 R16, desc[UR36][R14.64+0xe1] ;  /* 0x0000e1240e107981 */ /* 0x000e24000c1e1100 */
[----:B0-----:R-:W-:-:S05]  /*c180*/  PRMT R3, R16, 0x8880, RZ ;  /* 0x0000888010037816 */ /* 0x001fca00000000ff */
[----:B------:R-:W-:-:S07]  /*c190*/  IMAD R2, R3, R18, RZ ;  /* 0x0000001203027224 */ /* 0x000fce00078e02ff */
.L_x_514:
[----:B------:R-:W-:Y:S05]  /*c1a0*/  BSYNC B1 ;  /* 0x0000000000017941 */ /* 0x000fea0003800000 */
.L_x_513:
[----:B------:R-:W-:Y:S01]  /*c1b0*/  @!P5 IMAD R137, R137, R17, R2 ;  /* 0x000000118989d224 */ /* 0x000fe200078e0202 */
[----:B------:R-:W-:Y:S04]  /*c1c0*/  BSSY B1, `(.L_x_515) ;  /* 0x0000006000017945 */ /* 0x000fe80003800000 */
[----:B------:R0:W-:Y:S01]  /*c1d0*/  @!P5 STG.E.U8 desc[UR36][R6.64+0xe1], R137 ;  /* 0x0000e1890600d986 */ /* 0x0001e2000c101124 */
[----:B------:R-:W-:Y:S05]  /*c1e0*/  @P6 BRA `(.L_x_516) ;  /* 0x00000000000c6947 */ /* 0x000fea0003800000 */
[----:B------:R-:W0:Y:S02]  /*c1f0*/  LDG.E.U8 R16, desc[UR36][R154.64+0xe0] ;  /* 0x0000e0249a107981 */ /* 0x000e24000c1e1100 */
[----:B0-----:R-:W-:-:S05]  /*c200*/  PRMT R3, R16, 0x8880, RZ ;  /* 0x0000888010037816 */ /* 0x001fca00000000ff */
[----:B------:R-:W-:-:S07]  /*c210*/  IMAD R2, R3, R18, RZ ;  /* 0x0000001203027224 */ /* 0x000fce00078e02ff */
.L_x_516:
[----:B------:R-:W-:Y:S05]  /*c220*/  BSYNC B1 ;  /* 0x0000000000017941 */ /* 0x000fea0003800000 */
.L_x_515:
[----:B0-----:R-:W-:Y:S01]  /*c230*/  @!P6 IMAD R3, R138, R17, R2 ;  /* 0x000000118a03e224 */ /* 0x001fe200078e0202 */
[----:B------:R-:W-:Y:S04]  /*c240*/  BSSY B1, `(.L_x_517) ;  /* 0x0000006000017945 */ /* 0x000fe80003800000 */
[----:B------:R0:W-:Y:S01]  /*c250*/  @!P6 STG.E.U8 desc[UR36][R8.64+0xe0], R3 ;  /* 0x0000e0030800e986 */ /* 0x0001e2000c101124 */
[----:B------:R-:W-:Y:S05]  /*c260*/  @P1 BRA `(.L_x_518) ;  /* 0x00000000000c1947 */ /* 0x000fea0003800000 */
[----:B------:R-:W0:Y:S02]  /*c270*/  LDG.E.U8 R16, desc[UR36][R154.64+0xe1] ;  /* 0x0000e1249a107981 */ /* 0x000e24000c1e1100 */
[----:B0-----:R-:W-:-:S05]  /*c280*/  PRMT R3, R16, 0x8880, RZ ;  /* 0x0000888010037816 */ /* 0x001fca00000000ff */
[----:B------:R-:W-:-:S07]  /*c290*/  IMAD R2, R3, R18, RZ ;  /* 0x0000001203027224 */ /* 0x000fce00078e02ff */
.L_x_518:
[----:B------:R-:W-:Y:S05]  /*c2a0*/  BSYNC B1 ;  /* 0x0000000000017941 */ /* 0x000fea0003800000 */
.L_x_517:
        /* <DEDUP_REMOVED lines=12> */
.L_x_520:
[----:B------:R-:W-:Y:S05]  /*c370*/  BSYNC B1 ;  /* 0x0000000000017941 */ /* 0x000fea0003800000 */
.L_x_519:
[----:B0-----:R-:W-:Y:S01]  /*c380*/  @!P5 IMAD R3, R140, R17, R2 ;  /* 0x000000118c03d224 */ /* 0x001fe200078e0202 */
[----:B------:R-:W-:Y:S04]  /*c390*/  BSSY B1, `(.L_x_521) ;  /* 0x0000006000017945 */ /* 0x000fe80003800000 */
[----:B------:R0:W-:Y:S01]  /*c3a0*/  @!P5 STG.E.U8 desc[UR36][R6.64+0xe8], R3 ;  /* 0x0000e8030600d986 */ /* 0x0001e2000c101124 */
[----:B------:R-:W-:Y:S05]  /*c3b0*/  @P3 BRA `(.L_x_522) ;  /* 0x00000000000c3947 */ /* 0x000fea0003800000 */
[----:B------:R-:W0:Y:S02]  /*c3c0*/  LDG.E.U8 R16, desc[UR36][R14.64+0xe9] ;  /* 0x0000e9240e107981 */ /* 0x000e24000c1e1100 */
[----:B0-----:R-:W-:-:S05]  /*c3d0*/  PRMT R3, R16, 0x8880, RZ ;  /* 0x0000888010037816 */ /* 0x001fca00000000ff */
[----:B------:R-:W-:-:S07]  /*c3e0*/  IMAD R2, R3, R18, RZ ;  /* 0x0000001203027224 */ /* 0x000fce00078e02ff */
.L_x_522:
[----:B------:R-:W-:Y:S05]  /*c3f0*/  BSYNC B1 ;  /* 0x0000000000017941 */ /* 0x000fea0003800000 */
.L_x_521:
[----:B------:R-:W-:Y:S01]  /*c400*/  @!P3 IMAD R141, R141, R17, R2 ;  /* 0x000000118d8db224 */ /* 0x000fe200078e0202 */
[----:B------:R-:W-:Y:S04]  /*c410*/  BSSY B1, `(.L_x_523) ;  /* 0x0000006000017945 */ /* 0x000fe80003800000 */
[----:B------:R0:W-:Y:S01]  /*c420*/  @!P3 STG.E.U8 desc[UR36][R6.64+0xe9], R141 ;  /* 0x0000e98d0600b986 */ /* 0x0001e2000c101124 */
[----:B------:R-:W-:Y:S05]  /*c430*/  @P1 BRA `(.L_x_524) ;  /* 0x00000000000c1947 */ /* 0x000fea0003800000 */
[----:B------:R-:W0:Y:S02]  /*c440*/  LDG.E.U8 R16, desc[UR36][R154.64+0xe8] ;  /* 0x0000e8249a107981 */ /* 0x000e24000c1e1100 */
[----:B0-----:R-:W-:-:S05]  /*c450*/  PRMT R3, R16, 0x8880, RZ ;  /* 0x0000888010037816 */ /* 0x001fca00000000ff */
[----:B------:R-:W-:-:S07]  /*c460*/  IMAD R2, R3, R18, RZ ;  /* 0x0000001203027224 */ /* 0x000fce00078e02ff */
.L_x_524:
[----:B------:R-:W-:Y:S05]  /*c470*/  BSYNC B1 ;  /* 0x0000000000017941 */ /* 0x000fea0003800000 */
.L_x_523:
[----:B0-----:R-:W-:Y:S01]  /*c480*/  @!P1 IMAD R3, R142, R17, R2 ;  /* 0x000000118e039224 */ /* 0x001fe200078e0202 */
[----:B------:R-:W-:Y:S04]  /*c490*/  BSSY B1, `(.L_x_525) ;  /* 0x0000006000017945 */ /* 0x000fe80003800000 */
[----:B------:R0:W-:Y:S01]  /*c4a0*/  @!P1 STG.E.U8 desc[UR36][R8.64+0xe8], R3 ;  /* 0x0000e80308009986 */ /* 0x0001e2000c101124 */
[----:B------:R-:W-:Y:S05]  /*c4b0*/  @P6 BRA `(.L_x_526) ;  /* 0x00000000000c6947 */ /* 0x000fea0003800000 */
[----:B------:R-:W0:Y:S02]  /*c4c0*/  LDG.E.U8 R16, desc[UR36][R154.64+0xe9] ;  /* 0x0000e9249a107981 */ /* 0x000e24000c1e1100 */
[----:B0-----:R-:W-:-:S05]  /*c4d0*/  PRMT R3, R16, 0x8880, RZ ;  /* 0x0000888010037816 */ /* 0x001fca00000000ff */
[----:B------:R-:W-:-:S07]  /*c4e0*/  IMAD R2, R3, R18, RZ ;  /* 0x0000001203027224 */ /* 0x000fce00078e02ff */
.L_x_526:
[----:B------:R-:W-:Y:S05]  /*c4f0*/  BSYNC B1 ;  /* 0x0000000000017941 */ /* 0x000fea0003800000 */
.L_x_525:
[----:B------:R-:W-:Y:S01]  /*c500*/  @!P6 IMAD R143, R143, R17, R2 ;  /* 0x000000118f8fe224 */ /* 0x000fe200078e0202 */
[----:B------:R-:W-:Y:S04]  /*c510*/  BSSY B1, `(.L_x_527) ;  /* 0x0000006000017945 */ /* 0x000fe80003800000 */
[----:B------:R0:W-:Y:S01]  /*c520*/  @!P6 STG.E.U8 desc[UR36][R8.64+0xe9], R143 ;  /* 0x0000e98f0800e986 */ /* 0x0001e2000c101124 */
[----:B------:R-:W-:Y:S05]  /*c530*/  @P4 BRA `(.L_x_528) ;  /* 0x00000000000c4947 */ /* 0x000fea0003800000 */
[----:B------:R-:W0:Y:S02]  /*c540*/  LDG.E.U8 R16, desc[UR36][R14.64+0xf0] ;  /* 0x0000f0240e107981 */ /* 0x000e24000c1e1100 */
[----:B0-----:R-:W-:-:S05]  /*c550*/  PRMT R3, R16, 0x8880, RZ ;  /* 0x0000888010037816 */ /* 0x001fca00000000ff */
[----:B------:R-:W-:-:S07]  /*c560*/  IMAD R2, R3, R18, RZ ;  /* 0x0000001203027224 */ /* 0x000fce00078e02ff */
.L_x_528:
[----:B------:R-:W-:Y:S05]  /*c570*/  BSYNC B1 ;  /* 0x0000000000017941 */ /* 0x000fea0003800000 */
.L_x_527:
[----:B------:R-:W-:Y:S01]  /*c580*/  ISETP.LT.OR P3, PT, R0, 0xf2, !P2 ;  /* 0x000000f20000780c */ /* 0x000fe20005761670 */
[----:B0-----:R-:W-:Y:S01]  /*c590*/  @!P4 IMAD R3, R144, R17, R2 ;  /* 0x000000119003c224 */ /* 0x001fe200078e0202 */
[----:B------:R-:W-:Y:S01]  /*c5a0*/  BSSY B1, `(.L_x_529) ;  /* 0x000000b000017945 */ /* 0x000fe20003800000 */
[C---:B------:R-:W-:Y:S02]  /*c5b0*/  ISETP.LT.OR P1, PT, R0.reuse, 0xf1, !P0 ;  /* 0x000000f10000780c */ /* 0x040fe40004721670 */
[C---:B------:R-:W-:Y:S01]  /*c5c0*/  ISETP.LT.OR P5, PT, R0.reuse, 0xf2, !P0 ;  /* 0x000000f20000780c */ /* 0x040fe200047a1670 */
[----:B------:R0:W-:Y:S01]  /*c5d0*/  @!P4 STG.E.U8 desc[UR36][R6.64+0xf0], R3 ;  /* 0x0000f0030600c986 */ /* 0x0001e2000c101124 */
[C---:B------:R-:W-:Y:S02]  /*c5e0*/  ISETP.LT.OR P4, PT, R0.reuse, 0xf9, !P2 ;  /* 0x000000f90000780c */ /* 0x040fe40005781670 */
[C---:B------:R-:W-:Y:S02]  /*c5f0*/  ISETP.LT.OR P2, PT, R0.reuse, 0xfa, !P2 ;  /* 0x000000fa0000780c */ /* 0x040fe40005741670 */
[----:B------:R-:W-:-:S02]  /*c600*/  ISETP.LT.OR P6, PT, R0, 0xf9, !P0 ;  /* 0x000000f90000780c */ /* 0x000fc400047c1670 */
[----:B------:R-:W-:Y:S11]  /*c610*/  @P3 BRA `(.L_x_530) ;  /* 0x00000000000c3947 */ /* 0x000ff60003800000 */
[----:B------:R-:W0:Y:S02]  /*c620*/  LDG.E.U8 R16, desc[UR36][R14.64+0xf1] ;  /* 0x0000f1240e107981 */ /* 0x000e24000c1e1100 */
[----:B0-----:R-:W-:-:S05]  /*c630*/  PRMT R3, R16, 0x8880, RZ ;  /* 0x0000888010037816 */ /* 0x001fca00000000ff */
[----:B------:R-:W-:-:S07]  /*c640*/  IMAD R2, R3, R18, RZ ;  /* 0x0000001203027224 */ /* 0x000fce00078e02ff */
.L_x_530:
[----:B------:R-:W-:Y:S05]  /*c650*/  BSYNC B1 ;  /* 0x0000000000017941 */ /* 0x000fea0003800000 */
.L_x_529:
[----:B------:R-:W-:Y:S01]  /*c660*/  @!P3 IMAD R145, R145, R17, R2 ;  /* 0x000000119191b224 */ /* 0x000fe200078e0202 */
[----:B------:R-:W-:Y:S04]  /*c670*/  BSSY B1, `(.L_x_531) ;  /* 0x0000006000017945 */ /* 0x000fe80003800000 */
[----:B------:R0:W-:Y:S01]  /*c680*/  @!P3 STG.E.U8 desc[UR36][R6.64+0xf1], R145 ;  /* 0x0000f1910600b986 */ /* 0x0001e2000c101124 */
[----:B------:R-:W-:Y:S05]  /*c690*/  @P1 BRA `(.L_x_532) ;  /* 0x00000000000c1947 */ /* 0x000fea0003800000 */
[----:B------:R-:W0:Y:S02]  /*c6a0*/  LDG.E.U8 R16, desc[UR36][R154.64+0xf0] ;  /* 0x0000f0249a107981 */ /* 0x000e24000c1e1100 */
[----:B0-----:R-:W-:-:S05]  /*c6b0*/  PRMT R3, R16, 0x8880, RZ ;  /* 0x0000888010037816 */ /* 0x001fca00000000ff */
[----:B------:R-:W-:-:S07]  /*c6c0*/  IMAD R2, R3, R18, RZ ;  /* 0x0000001203027224 */ /* 0x000fce00078e02ff */
.L_x_532:
[----:B------:R-:W-:Y:S05]  /*c6d0*/  BSYNC B1 ;  /* 0x0000000000017941 */ /* 0x000fea0003800000 */
.L_x_531:
[----:B0-----:R-:W-:Y:S01]  /*c6e0*/  @!P1 IMAD R3, R146, R17, R2 ;  /* 0x0000001192039224 */ /* 0x001fe200078e0202 */
[----:B------:R-:W-:Y:S04]  /*c6f0*/  BSSY B1, `(.L_x_533) ;  /* 0x0000006000017945 */ /* 0x000fe80003800000 */
[----:B------:R0:W-:Y:S01]  /*c700*/  @!P1 STG.E.U8 desc[UR36][R8.64+0xf0], R3 ;  /* 0x0000f00308009986 */ /* 0x0001e2000c101124 */
[----:B------:R-:W-:Y:S05]  /*c710*/  @P5 BRA `(.L_x_534) ;  /* 0x00000000000c5947 */ /* 0x000fea0003800000 */
[----:B------:R-:W0:Y:S02]  /*c720*/  LDG.E.U8 R16, desc[UR36][R154.64+0xf1] ;  /* 0x0000f1249a107981 */ /* 0x000e24000c1e1100 */
[----:B0-----:R-:W-:-:S05]  /*c730*/  PRMT R3, R16, 0x8880, RZ ;  /* 0x0000888010037816 */ /* 0x001fca00000000ff */
[----:B------:R-:W-:-:S07]  /*c740*/  IMAD R2, R3, R18, RZ ;  /* 0x0000001203027224 */ /* 0x000fce00078e02ff */
.L_x_534:
[----:B------:R-:W-:Y:S05]  /*c750*/  BSYNC B1 ;  /* 0x0000000000017941 */ /* 0x000fea0003800000 */
.L_x_533:
[----:B------:R-:W-:Y:S01]  /*c760*/  @!P5 IMAD R147, R147, R17, R2 ;  /* 0x000000119393d224 */ /* 0x000fe200078e0202 */
[----:B------:R-:W-:Y:S04]  /*c770*/  BSSY B1, `(.L_x_535) ;  /* 0x0000006000017945 */ /* 0x000fe80003800000 */
[----:B------:R0:W-:Y:S01]  /*c780*/  @!P5 STG.E.U8 desc[UR36][R8.64+0xf1], R147 ;  /* 0x0000f1930800d986 */ /* 0x0001e2000c101124 */
[----:B------:R-:W-:Y:S05]  /*c790*/  @P4 BRA `(.L_x_536) ;  /* 0x00000000000c4947 */ /* 0x000fea0003800000 */
[----:B------:R-:W0:Y:S02]  /*c7a0*/  LDG.E.U8 R16, desc[UR36][R14.64+0xf8] ;  /* 0x0000f8240e107981 */ /* 0x000e24000c1e1100 */
[----:B0-----:R-:W-:-:S05]  /*c7b0*/  PRMT R3, R16, 0x8880, RZ ;  /* 0x0000888010037816 */ /* 0x001fca00000000ff */
[----:B------:R-:W-:-:S07]  /*c7c0*/  IMAD R2, R3, R18, RZ ;  /* 0x0000001203027224 */ /* 0x000fce00078e02ff */
.L_x_536:
[----:B------:R-:W-:Y:S05]  /*c7d0*/  BSYNC B1 ;  /* 0x0000000000017941 */ /* 0x000fea0003800000 */
.L_x_535:
[----:B0-----:R-:W-:Y:S01]  /*c7e0*/  @!P4 IMAD R3, R148, R17, R2 ;  /* 0x000000119403c224 */ /* 0x001fe200078e0202 */
[----:B------:R-:W-:Y:S04]  /*c7f0*/  BSSY B1, `(.L_x_537) ;  /* 0x0000006000017945 */ /* 0x000fe80003800000 */
[----:B------:R0:W-:Y:S01]  /*c800*/  @!P4 STG.E.U8 desc[UR36][R6.64+0xf8], R3 ;  /* 0x0000f8030600c986 */ /* 0x0001e2000c101124 */
[----:B------:R-:W-:Y:S05]  /*c810*/  @P2 BRA `(.L_x_538) ;  /* 0x00000000000c2947 */ /* 0x000fea0003800000 */
[----:B------:R-:W0:Y:S02]  /*c820*/  LDG.E.U8 R16, desc[UR36][R14.64+0xf9] ;  /* 0x0000f9240e107981 */ /* 0x000e24000c1e1100 */
[----:B0-----:R-:W-:-:S05]  /*c830*/  PRMT R3, R16, 0x8880, RZ ;  /* 0x0000888010037816 */ /* 0x001fca00000000ff */
[----:B------:R-:W-:-:S07]  /*c840*/  IMAD R2, R3, R18, RZ ;  /* 0x0000001203027224 */ /* 0x000fce00078e02ff */
.L_x_538:
[----:B------:R-:W-:Y:S05]  /*c850*/  BSYNC B1 ;  /* 0x0000000000017941 */ /* 0x000fea0003800000 */
.L_x_537:
[----:B------:R-:W-:Y:S01]  /*c860*/  @!P2 IMAD R149, R149, R17, R2 ;  /* 0x000000119595a224 */ /* 0x000fe200078e0202 */
[----:B------:R-:W-:Y:S04]  /*c870*/  BSSY B1, `(.L_x_539) ;  /* 0x0000006000017945 */ /* 0x000fe80003800000 */
[----:B------:R0:W-:Y:S01]  /*c880*/  @!P2 STG.E.U8 desc[UR36][R6.64+0xf9], R149 ;  /* 0x0000f9950600a986 */ /* 0x0001e2000c101124 */
[----:B------:R-:W-:Y:S05]  /*c890*/  @P6 BRA `(.L_x_540) ;  /* 0x00000000000c6947 */ /* 0x000fea0003800000 */
[----:B------:R-:W0:Y:S02]  /*c8a0*/  LDG.E.U8 R16, desc[UR36][R154.64+0xf8] ;  /* 0x0000f8249a107981 */ /* 0x000e24000c1e1100 */
[----:B0-----:R-:W-:-:S05]  /*c8b0*/  PRMT R3, R16, 0x8880, RZ ;  /* 0x0000888010037816 */ /* 0x001fca00000000ff */
[----:B------:R-:W-:-:S07]  /*c8c0*/  IMAD R2, R3, R18, RZ ;  /* 0x0000001203027224 */ /* 0x000fce00078e02ff */
.L_x_540:
[----:B------:R-:W-:Y:S05]  /*c8d0*/  BSYNC B1 ;  /* 0x0000000000017941 */ /* 0x000fea0003800000 */
.L_x_539:
[----:B0-----:R-:W-:Y:S01]  /*c8e0*/  @!P6 IMAD R3, R150, R17, R2 ;  /* 0x000000119603e224 */ /* 0x001fe200078e0202 */
[----:B------:R-:W-:Y:S01]  /*c8f0*/  ISETP.LT.OR P0, PT, R0, 0xfa, !P0 ;  /* 0x000000fa0000780c */ /* 0x000fe20004701670 */
[----:B------:R-:W-:Y:S03]  /*c900*/  BSSY B1, `(.L_x_541) ;  /* 0x0000006000017945 */ /* 0x000fe60003800000 */
[----:B------:R0:W-:Y:S09]  /*c910*/  @!P6 STG.E.U8 desc[UR36][R8.64+0xf8], R3 ;  /* 0x0000f8030800e986 */ /* 0x0001f2000c101124 */
[----:B------:R-:W-:Y:S05]  /*c920*/  @P0 BRA `(.L_x_542) ;  /* 0x00000000000c0947 */ /* 0x000fea0003800000 */
[----:B------:R-:W0:Y:S02]  /*c930*/  LDG.E.U8 R16, desc[UR36][R154.64+0xf9] ;  /* 0x0000f9249a107981 */ /* 0x000e24000c1e1100 */
[----:B0-----:R-:W-:-:S05]  /*c940*/  PRMT R3, R16, 0x8880, RZ ;  /* 0x0000888010037816 */ /* 0x001fca00000000ff */
[----:B------:R-:W-:-:S07]  /*c950*/  IMAD R2, R3, R18, RZ ;  /* 0x0000001203027224 */ /* 0x000fce00078e02ff */
.L_x_542:
[----:B------:R-:W-:Y:S05]  /*c960*/  BSYNC B1 ;  /* 0x0000000000017941 */ /* 0x000fea0003800000 */
.L_x_541:
[----:B------:R-:W-:Y:S01]  /*c970*/  IMAD R151, R151, R17, R2 ;  /* 0x0000001197977224 */ /* 0x000fe200078e0202 */
[----:B------:R-:W-:Y:S06]  /*c980*/  @P0 BRA `(.L_x_543) ;  /* 0x0000003800180947 */ /* 0x000fec0003800000 */
[----:B------:R0:W-:Y:S01]  /*c990*/  STG.E.U8 desc[UR36][R8.64+0xf9], R151 ;  /* 0x0000f99708007986 */ /* 0x0001e2000c101124 */
[----:B------:R-:W-:Y:S05]  /*c9a0*/  BRA `(.L_x_543) ;  /* 0x0000003800107947 */ /* 0x000fea0003800000 */
.L_x_30:
[----:B------:R-:W2:Y:S04]  /*c9b0*/  LDL.LU R2, [R1] ;  /* 0x0000000001027983 */ /* 0x000ea80000300800 */
[----:B------:R-:W3:Y:S04]  /*c9c0*/  LDL.LU R3, [R1+0xc] ;  /* 0x00000c0001037983 */ /* 0x000ee80000300800 */
[----:B------:R-:W4:Y:S04]  /*c9d0*/  LDL.LU R12, [R1+0x14] ;  /* 0x00001400010c7983 */ /* 0x000f280000300800 */
[----:B------:R-:W5:Y:S04]  /*c9e0*/  LDL.LU R13, [R1+0x8c] ;  /* 0x00008c00010d7983 */ /* 0x000f680000300800 */
        /* <DEDUP_REMOVED lines=63> */
[----:B------:R-:W5:Y:S01]  /*cde0*/  LDL.LU R176, [R1+0x194] ;  /* 0x0001940001b07983 */ /* 0x000f620000300800 */
[----:B------:R-:W-:-:S03]  /*cdf0*/  ISETP.GE.AND P0, PT, R19, 0x1, PT ;  /* 0x000000011300780c */ /* 0x000fc60003f06270 */
[----:B------:R-:W5:Y:S04]  /*ce00*/  LDL.LU R175, [R1+0x198] ;  /* 0x0001980001af7983 */ /* 0x000f680000300800 */
[----:B------:R-:W5:Y:S04]  /*ce10*/  LDL.LU R174, [R1+0x19c] ;  /* 0x00019c0001ae7983 */ /* 0x000f680000300800 */
[----:B------:R-:W5:Y:S04]  /*ce20*/  LDL.LU R173, [R1+0x1a0] ;  /* 0x0001a00001ad7983 */ /* 0x000f680000300800 */
[----:B------:R-:W5:Y:S01]  /*ce30*/  LDL.LU R172, [R1+0x1a4] ;  /* 0x0001a40001ac7983 */ /* 0x000f620000300800 */
[----:B------:R-:W-:-:S03]  /*ce40*/  ISETP.LT.OR P1, PT, R0, 0x1, !P0 ;  /* 0x000000010000780c */ /* 0x000fc60004721670 */
        /* <DEDUP_REMOVED lines=13> */
[----:B--2---:R-:W-:-:S03]  /*cf20*/  @!P1 IMAD R2, R2, R17, RZ ;  /* 0x0000001102029224 */ /* 0x004fc600078e02ff */
[----:B------:R-:W2:Y:S04]  /*cf30*/  LDL.LU R158, [R1+0x1dc] ;  /* 0x0001dc00019e7983 */ /* 0x000ea80000300800 */
        /* <DEDUP_REMOVED lines=8> */
[----:B------:R0:W-:Y:S04]  /*cfc0*/  @!P1 STG.E.U8 desc[UR36][R4.64], R2 ;  /* 0x0000000204009986 */ /* 0x0001e8000c101124 */
[----:B0-----:R-:W3:Y:S01]  /*cfd0*/  LDL.LU R2, [R1+0x4] ;  /* 0x0000040001027983 */ /* 0x001ee20000300800 */
[----:B------:R-:W-:-:S02]  /*cfe0*/  ISETP.LT.OR P1, PT, R0, 0x2, !P0 ;  /* 0x000000020000780c */ /* 0x000fc40004721670 */
[----:B------:R-:W-:-:S11]  /*cff0*/  ISETP.GE.AND P2, PT, R19, 0x9, PT ;  /* 0x000000091300780c */ /* 0x000fd60003f46270 */
[----:B---3--:R-:W-:-:S05]  /*d000*/  @!P1 IMAD R2, R2, R17, RZ ;  /* 0x0000001102029224 */ /* 0x008fca00078e02ff */
[----:B------:R0:W-:Y:S04]  /*d010*/  @!P1 STG.E.U8 desc[UR36][R4.64+0x1], R2 ;  /* 0x0000010204009986 */ /* 0x0001e8000c101124 */
[----:B0-----:R-:W3:Y:S01]  /*d020*/  LDL.LU R2, [R1+0x8] ;  /* 0x0000080001027983 */ /* 0x001ee20000300800 */
[C---:B------:R-:W-:Y:S02]  /*d030*/  ISETP.LT.OR P1, PT, R0.reuse, 0x1, !P2 ;  /* 0x000000010000780c */ /* 0x040fe40005721670 */
[C---:B------:R-:W-:Y:S02]  /*d040*/  ISETP.LT.OR P3, PT, R0.reuse, 0x2, !P2 ;  /* 0x000000020000780c */ /* 0x040fe40005761670 */
[----:B------:R-:W-:-:S09]  /*d050*/  ISETP.LT.OR P4, PT, R0, 0x9, !P0 ;  /* 0x000000090000780c */ /* 0x000fd20004781670 */
[----:B---3--:R-:W-:-:S05]  /*d060*/  @!P1 IMAD R2, R2, R17, RZ ;  /* 0x0000001102029224 */ /* 0x008fca00078e02ff */
[----:B------:R0:W-:Y:S04]  /*d070*/  @!P1 STG.E.U8 desc[UR36][R10.64], R2 ;  /* 0x000000020a009986 */ /* 0x0001e8000c101124 */
[----:B0-----:R-:W3:Y:S01]  /*d080*/  LDL.LU R2, [R1+0x10] ;  /* 0x0000100001027983 */ /* 0x001ee20000300800 */
[----:B------:R-:W-:Y:S01]  /*d090*/  @!P3 IMAD R3, R3, R17, RZ ;  /* 0x000000110303b224 */ /* 0x000fe200078e02ff */
[C---:B------:R-:W-:Y:S02]  /*d0a0*/  ISETP.LT.OR P1, PT, R0.reuse, 0xa, !P0 ;  /* 0x0000000a0000780c */ /* 0x040fe40004721670 */
[C---:B------:R-:W-:Y:S02]  /*d0b0*/  ISETP.LT.OR P5, PT, R0.reuse, 0x9, !P2 ;  /* 0x000000090000780c */ /* 0x040fe400057a1670 */
[----:B------:R0:W-:Y:S01]  /*d0c0*/  @!P3 STG.E.U8 desc[UR36][R10.64+0x1], R3 ;  /* 0x000001030a00b986 */ /* 0x0001e2000c101124 */
[----:B------:R-:W-:-:S03]  /*d0d0*/  ISETP.LT.OR P6, PT, R0, 0xa, !P2 ;  /* 0x0000000a0000780c */ /* 0x000fc600057c1670 */
[----:B0-----:R-:W5:Y:S01]  /*d0e0*/  LDL.LU R3, [R1+0x18] ;  /* 0x0000180001037983 */ /* 0x001f620000300800 */
[----:B---3--:R-:W-:-:S05]  /*d0f0*/  @!P4 IMAD R2, R2, R17, RZ ;  /* 0x000000110202c224 */ /* 0x008fca00078e02ff */
[----:B------:R0:W-:Y:S04]  /*d100*/  @!P4 STG.E.U8 desc[UR36][R4.64+0x8], R2 ;  /* 0x000008020400c986 */ /* 0x0001e8000c101124 */
[----:B0-----:R-:W3:Y:S01]  /*d110*/  LDL.LU R2, [R1+0x1c] ;  /* 0x00001c0001027983 */ /* 0x001ee20000300800 */
[-C--:B----4-:R-:W-:Y:S02]  /*d120*/  @!P1 IMAD R12, R12, R17.reuse, RZ ;  /* 0x000000110c0c9224 */ /* 0x090fe400078e02ff */
[----:B-----5:R-:W-:-:S03]  /*d130*/  @!P5 IMAD R3, R3, R17, RZ ;  /* 0x000000110303d224 */ /* 0x020fc600078e02ff */
[----:B------:R0:W-:Y:S04]  /*d140*/  @!P1 STG.E.U8 desc[UR36][R4.64+0x9], R12 ;  /* 0x0000090c04009986 */ /* 0x0001e8000c101124 */
[----:B------:R1:W-:Y:S04]  /*d150*/  @!P5 STG.E.U8 desc[UR36][R10.64+0x8], R3 ;  /* 0x000008030a00d986 */ /* 0x0003e8000c101124 */
[----:B0-----:R-:W4:Y:S04]  /*d160*/  LDL.LU R12, [R1+0x28] ;  /* 0x00002800010c7983 */ /* 0x001f280000300800 */
[----:B-1----:R-:W5:Y:S01]  /*d170*/  LDL.LU R3, [R1+0x20] ;  /* 0x0000200001037983 */ /* 0x002f620000300800 */
[----:B---3--:R-:W-:-:S05]  /*d180*/  @!P6 IMAD R2, R2, R17, RZ ;  /* 0x000000110202e224 */ /* 0x008fca00078e02ff */
[----:B------:R0:W-:Y:S04]  /*d190*/  @!P6 STG.E.U8 desc[UR36][R10.64+0x9], R2 ;  /* 0x000009020a00e986 */ /* 0x0001e8000c101124 */
[----:B0-----:R-:W3:Y:S01]  /*d1a0*/  LDL.LU R2, [R1+0x24] ;  /* 0x0000240001027983 */ /* 0x001ee20000300800 */
[C---:B------:R-:W-:Y:S02]  /*d1b0*/  ISETP.LT.OR P3, PT, R0.reuse, 0x11, !P0 ;  /* 0x000000110000780c */ /* 0x040fe40004761670 */
[----:B------:R-:W-:-:S11]  /*d1c0*/  ISETP.LT.OR P4, PT, R0, 0x12, !P0 ;  /* 0x000000120000780c */ /* 0x000fd60004781670 */
[----:B-----5:R-:W-:-:S05]  /*d1d0*/  @!P3 IMAD R3, R3, R17, RZ ;  /* 0x000000110303b224 */ /* 0x020fca00078e02ff */
[----:B------:R0:W-:Y:S04]  /*d1e0*/  @!P3 STG.E.U8 desc[UR36][R4.64+0x10], R3 ;  /* 0x000010030400b986 */ /* 0x0001e8000c101124 */
[----:B0-----:R-:W5:Y:S01]  /*d1f0*/  LDL.LU R3, [R1+0x2c] ;  /* 0x00002c0001037983 */ /* 0x001f620000300800 */
[----:B---3--:R-:W-:-:S05]  /*d200*/  @!P4 IMAD R2, R2, R17, RZ ;  /* 0x000000110202c224 */ /* 0x008fca00078e02ff */
[----:B------:R0:W-:Y:S04]  /*d210*/  @!P4 STG.E.U8 desc[UR36][R4.64+0x11], R2 ;  /* 0x000011020400c986 */ /* 0x0001e8000c101124 */
[----:B0-----:R-:W3:Y:S01]  /*d220*/  LDL.LU R2, [R1+0x30] ;  /* 0x0000300001027983 */ /* 0x001ee20000300800 */
[C---:B------:R-:W-:Y:S02]  /*d230*/  ISETP.LT.OR P1, PT, R0.reuse, 0x11, !P2 ;  /* 0x000000110000780c */ /* 0x040fe40005721670 */
[C---:B------:R-:W-:Y:S02]  /*d240*/  ISETP.LT.OR P5, PT, R0.reuse, 0x12, !P2 ;  /* 0x000000120000780c */ /* 0x040fe400057a1670 */
[----:B------:R-:W-:-:S09]  /*d250*/  ISETP.LT.OR P6, PT, R0, 0x19, !P0 ;  /* 0x000000190000780c */ /* 0x000fd200047c1670 */
        /* <DEDUP_REMOVED lines=38> */
[----:B------:R-:W-:-:S13]  /*d4c0*/  ISETP.LT.OR P6, PT, R0, 0x2a, !P0 ;  /* 0x0000002a0000780c */ /* 0x000fda00047c1670 */
[----:B-----5:R-:W-:-:S05]  /*d4d0*/  @!P6 IMAD R3, R3, R17, RZ ;  /* 0x000000110303e224 */ /* 0x020fca00078e02ff */
[----:B------:R-:W-:Y:S01]  /*d4e0*/  @!P6 STG.E.U8 desc[UR36][R4.64+0x29], R3 ;  /* 0x000029030400e986 */ /* 0x000fe2000c101124 */
[----:B---3--:R-:W-:-:S05]  /*d4f0*/  @!P5 IMAD R2, R2, R17, RZ ;  /* 0x000000110202d224 */ /* 0x008fca00078e02ff */
[----:B------:R0:W-:Y:S04]  /*d500*/  @!P5 STG.E.U8 desc[UR36][R4.64+0x28], R2 ;  /* 0x000028020400d986 */ /* 0x0001e8000c101124 */
[----:B0-----:R-:W3:Y:S04]  /*d510*/  LDL.LU R2, [R1+0x58] ;  /* 0x0000580001027983 */ /* 0x001ee80000300800 */
[----:B------:R-:W5:Y:S01]  /*d520*/  LDL.LU R3, [R1+0x5c] ;  /* 0x00005c0001037983 */ /* 0x000f620000300800 */
[C---:B------:R-:W-:Y:S02]  /*d530*/  ISETP.LT.OR P1, PT, R0.reuse, 0x29, !P2 ;  /* 0x000000290000780c */ /* 0x040fe40005721670 */
[----:B------:R-:W-:-:S11]  /*d540*/  ISETP.LT.OR P3, PT, R0, 0x2a, !P2 ;  /* 0x0000002a0000780c */ /* 0x000fd60005761670 */
[----:B---3--:R-:W-:-:S05]  /*d550*/  @!P1 IMAD R2, R2, R17, RZ ;  /* 0x0000001102029224 */ /* 0x008fca00078e02ff */
[----:B------:R0:W-:Y:S04]  /*d560*/  @!P1 STG.E.U8 desc[UR36][R10.64+0x28], R2 ;  /* 0x000028020a009986 */ /* 0x0001e8000c101124 */
[----:B0-----:R-:W3:Y:S01]  /*d570*/  LDL.LU R2, [R1+0x60] ;  /* 0x0000600001027983 */ /* 0x001ee20000300800 */
[----:B-----5:R-:W-:-:S05]  /*d580*/  @!P3 IMAD R3, R3, R17, RZ ;  /* 0x000000110303b224 */ /* 0x020fca00078e02ff */
[----:B------:R0:W-:Y:S04]  /*d590*/  @!P3 STG.E.U8 desc[UR36][R10.64+0x29], R3 ;  /* 0x000029030a00b986 */ /* 0x0001e8000c101124 */
[----:B0-----:R-:W5:Y:S01]  /*d5a0*/  LDL.LU R3, [R1+0x68] ;  /* 0x0000680001037983 */ /* 0x001f620000300800 */
[C---:B------:R-:W-:Y:S02]  /*d5b0*/  ISETP.LT.OR P4, PT, R0.reuse, 0x31, !P0 ;  /* 0x000000310000780c */ /* 0x040fe40004781670 */
[C---:B------:R-:W-:Y:S02]  /*d5c0*/  ISETP.LT.OR P5, PT, R0.reuse, 0x32, !P0 ;  /* 0x000000320000780c */ /* 0x040fe400047a1670 */
[----:B------:R-:W-:-:S11]  /*d5d0*/  ISETP.LT.OR P6, PT, R0, 0x31, !P2 ;  /* 0x000000310000780c */ /* 0x000fd600057c1670 */
[----:B----4-:R-:W-:-:S05]  /*d5e0*/  @!P5 IMAD R12, R12, R17, RZ ;  /* 0x000000110c0cd224 */ /* 0x010fca00078e02ff */
[----:B------:R-:W-:Y:S01]  /*d5f0*/  @!P5 STG.E.U8 desc[UR36][R4.64+0x31], R12 ;  /* 0x0000310c0400d986 */ /* 0x000fe2000c101124 */
[----:B---3--:R-:W-:-:S05]  /*d600*/  @!P4 IMAD R2, R2, R17, RZ ;  /* 0x000000110202c224 */ /* 0x008fca00078e02ff */
[----:B------:R0:W-:Y:S04]  /*d610*/  @!P4 STG.E.U8 desc[UR36][R4.64+0x30], R2 ;  /* 0x000030020400c986 */ /* 0x0001e8000c101124 */
[----:B0-----:R-:W3:Y:S01]  /*d620*/  LDL.LU R2, [R1+0x6c] ;  /* 0x00006c0001027983 */ /* 0x001ee20000300800 */
[----:B-----5:R-:W-:-:S03]  /*d630*/  @!P6 IMAD R3, R3, R17, RZ ;  /* 0x000000110303e224 */ /* 0x020fc600078e02ff */
[----:B------:R-:W4:Y:S04]  /*d640*/  LDL.LU R12, [R1+0x78] ;  /* 0x00007800010c7983 */ /* 0x000f280000300800 */
[----:B------:R0:W-:Y:S04]  /*d650*/  @!P6 STG.E.U8 desc[UR36][R10.64+0x30], R3 ;  /* 0x000030030a00e986 */ /* 0x0001e8000c101124 */
[----:B0-----:R-:W5:Y:S01]  /*d660*/  LDL.LU R3, [R1+0x70] ;  /* 0x0000700001037983 */ /* 0x001f620000300800 */
        /* <DEDUP_REMOVED lines=11> */
[-C--:B----4-:R-:W-:Y:S02]  /*d720*/  @!P5 IMAD R12, R12, R17.reuse, RZ ;  /* 0x000000110c0cd224 */ /* 0x090fe400078e02ff */
[----:B---3--:R-:W-:-:S05]  /*d730*/  @!P4 IMAD R2, R2, R17, RZ ;  /* 0x000000110202c224 */ /* 0x008fca00078e02ff */
[----:B------:R0:W-:Y:S04]  /*d740*/  @!P4 STG.E.U8 desc[UR36][R4.64+0x39], R2 ;  /* 0x000039020400c986 */ /* 0x0001e8000c101124 */
[----:B0-----:R-:W3:Y:S01]  /*d750*/  LDL.LU R2, [R1+0x80] ;  /* 0x0000800001027983 */ /* 0x001ee20000300800 */
[----:B-----5:R-:W-:-:S03]  /*d760*/  @!P6 IMAD R3, R3, R17, RZ ;  /* 0x000000110303e224 */ /* 0x020fc600078e02ff */
[----:B------:R0:W-:Y:S04]  /*d770*/  @!P5 STG.E.U8 desc[UR36][R10.64+0x38], R12 ;  /* 0x0000380c0a00d986 */ /* 0x0001e8000c101124 */
[----:B------:R1:W-:Y:S04]  /*d780*/  @!P6 STG.E.U8 desc[UR36][R10.64+0x39], R3 ;  /* 0x000039030a00e986 */ /* 0x0003e8000c101124 */
[----:B0-----:R-:W4:Y:S04]  /*d790*/  LDL.LU R12, [R1+0xa0] ;  /* 0x0000a000010c7983 */ /* 0x001f280000300800 */
[----:B-1----:R-:W5:Y:S01]  /*d7a0*/  LDL.LU R3, [R1+0x84] ;  /* 0x0000840001037983 */ /* 0x002f620000300800 */
[----:B------:R-:W-:-:S02]  /*d7b0*/  ISETP.LT.OR P1, PT, R0, 0x41, !P0 ;  /* 0x000000410000780c */ /* 0x000fc40004721670 */
        /* <DEDUP_REMOVED lines=9> */
[C---:B------:R-:W-:Y:S02]  /*d850*/  ISETP.LT.OR P6, PT, R0.reuse, 0x49, !P0 ;  /* 0x000000490000780c */ /* 0x040fe400047c1670 */
[----:B------:R-:W-:-:S02]  /*d860*/  ISETP.LT.OR P1, PT, R0, 0x4a, !P0 ;  /* 0x0000004a0000780c */ /* 0x000fc40004721670 */
[----:B------:R-:W-:-:S07]  /*d870*/  ISETP.LT.OR P3, PT, R0, 0x49, !P2 ;  /* 0x000000490000780c */ /* 0x000fce0005761670 */
[-C--:B------:R-:W-:Y:S02]  /*d880*/  @!P5 IMAD R13, R13, R17.reuse, RZ ;  /* 0x000000110d0dd224 */ /* 0x080fe400078e02ff */
[-C--:B------:R-:W-:Y:S02]  /*d890*/  @!P6 IMAD R15, R15, R17.reuse, RZ ;  /* 0x000000110f0fe224 */ /* 0x080fe400078e02ff */
[----:B------:R-:W-:Y:S01]  /*d8a0*/  @!P1 IMAD R21, R21, R17, RZ ;  /* 0x0000001115159224 */ /* 0x000fe200078e02ff */
[----:B------:R4:W-:Y:S01]  /*d8b0*/  @!P5 STG.E.U8 desc[UR36][R10.64+0x41], R13 ;  /* 0x0000410d0a00d986 */ /* 0x0009e2000c101124 */
[----:B------:R-:W-:-:S13]  /*d8c0*/  ISETP.LT.OR P5, PT, R0, 0x51, !P0 ;  /* 0x000000510000780c */ /* 0x000fda00047a1670 */
[-C--:B----4-:R-:W-:Y:S02]  /*d8d0*/  @!P5 IMAD R13, R12, R17.reuse, RZ ;  /* 0x000000110c0dd224 */ /* 0x090fe400078e02ff */
[----:B---3--:R-:W-:-:S05]  /*d8e0*/  @!P4 IMAD R2, R2, R17, RZ ;  /* 0x000000110202c224 */ /* 0x008fca00078e02ff */
[----:B------:R-:W-:Y:S01]  /*d8f0*/  @!P4 STG.E.U8 desc[UR36][R10.64+0x40], R2 ;  /* 0x000040020a00c986 */ /* 0x000fe2000c101124 */
[----:B------:R-:W-:-:S03]  /*d900*/  ISETP.LT.OR P4, PT, R0, 0x4a, !P2 ;  /* 0x0000004a0000780c */ /* 0x000fc60005781670 */
[----:B------:R0:W-:Y:S01]  /*d910*/  @!P6 STG.E.U8 desc[UR36][R4.64+0x48], R15 ;  /* 0x0000480f0400e986 */ /* 0x0001e2000c101124 */
[----:B------:R-:W-:-:S03]  /*d920*/  ISETP.LT.OR P6, PT, R0, 0x52, !P0 ;  /* 0x000000520000780c */ /* 0x000fc600047c1670 */
[----:B------:R-:W-:Y:S01]  /*d930*/  @!P1 STG.E.U8 desc[UR36][R4.64+0x49], R21 ;  /* 0x0000491504009986 */ /* 0x000fe2000c101124 */
[----:B------:R-:W-:-:S05]  /*d940*/  ISETP.LT.OR P1, PT, R0, 0x51, !P2 ;  /* 0x000000510000780c */ /* 0x000fca0005721670 */
[-C--:B------:R-:W-:Y:S02]  /*d950*/  @!P4 IMAD R23, R23, R17.reuse, RZ ;  /* 0x000000111717c224 */ /* 0x080fe400078e02ff */
[-C--:B-----5:R-:W-:Y:S02]  /*d960*/  @!P3 IMAD R3, R3, R17.reuse, RZ ;  /* 0x000000110303b224 */ /* 0x0a0fe400078e02ff */
[-C--:B0-----:R-:W-:Y:S01]  /*d970*/  @!P6 IMAD R15, R235, R17.reuse, RZ ;  /* 0x00000011eb0fe224 */ /* 0x081fe200078e02ff */
[----:B------:R-:W-:Y:S03]  /*d980*/  @!P4 STG.E.U8 desc[UR36][R10.64+0x49], R23 ;  /* 0x000049170a00c986 */ /* 0x000fe6000c101124 */
[----:B------:R-:W-:Y:S01]  /*d990*/  @!P1 IMAD R153, R153, R17, RZ ;  /* 0x0000001199999224 */ /* 0x000fe200078e02ff */
[----:B------:R0:W-:Y:S01]  /*d9a0*/  @!P3 STG.E.U8 desc[UR36][R10.64+0x48], R3 ;  /* 0x000048030a00b986 */ /* 0x0001e2000c101124 */
[----:B------:R-:W-:-:S02]  /*d9b0*/  ISETP.LT.OR P3, PT, R0, 0x52, !P2 ;  /* 0x000000520000780c */ /* 0x000fc40005761670 */
[C---:B------:R-:W-:Y:S01]  /*d9c0*/  ISETP.LT.OR P4, PT, R0.reuse, 0x59, !P0 ;  /* 0x000000590000780c */ /* 0x040fe20004781670 */
[----:B------:R1:W-:Y:S01]  /*d9d0*/  @!P5 STG.E.U8 desc[UR36][R4.64+0x50], R13 ;  /* 0x0000500d0400d986 */ /* 0x0003e2000c101124 */
[----:B------:R-:W-:-:S03]  /*d9e0*/  ISETP.LT.OR P5, PT, R0, 0x5a, !P0 ;  /* 0x0000005a0000780c */ /* 0x000fc600047a1670 */
[----:B------:R3:W-:Y:S01]  /*d9f0*/  @!P6 STG.E.U8 desc[UR36][R4.64+0x51], R15 ;  /* 0x0000510f0400e986 */ /* 0x0007e2000c101124 */
[----:B------:R-:W-:-:S03]  /*da00*/  ISETP.LT.OR P6, PT, R0, 0x59, !P2 ;  /* 0x000000590000780c */ /* 0x000fc600057c1670 */
[----:B------:R-:W-:Y:S01]  /*da10*/  @!P1 STG.E.U8 desc[UR36][R10.64+0x50], R153 ;  /* 0x000050990a009986 */ /* 0x000fe2000c101124 */
[----:B------:R-:W-:Y:S01]  /*da20*/  ISETP.LT.OR P1, PT, R0, 0x5a, !P2 ;  /* 0x0000005a0000780c */ /* 0x000fe20005721670 */
[-C--:B0-----:R-:W-:Y:S02]  /*da30*/  @!P3 IMAD R3, R234, R17.reuse, RZ ;  /* 0x00000011ea03b224 */ /* 0x081fe400078e02ff */
[-C--:B------:R-:W-:Y:S02]  /*da40*/  @!P4 IMAD R21, R233, R17.reuse, RZ ;  /* 0x00000011e915c224 */ /* 0x080fe400078e02ff */
[-C--:B-1----:R-:W-:Y:S01]  /*da50*/  @!P5 IMAD R13, R232, R17.reuse, RZ ;  /* 0x00000011e80dd224 */ /* 0x082fe200078e02ff */
[----:B------:R0:W-:Y:S03]  /*da60*/  @!P3 STG.E.U8 desc[UR36][R10.64+0x51], R3 ;  /* 0x000051030a00b986 */ /* 0x0001e6000c101124 */
[----:B---3--:R-:W-:Y:S01]  /*da70*/  @!P6 IMAD R15, R231, R17, RZ ;  /* 0x00000011e70fe224 */ /* 0x008fe200078e02ff */
[----:B------:R1:W-:Y:S01]  /*da80*/  @!P4 STG.E.U8 desc[UR36][R4.64+0x58], R21 ;  /* 0x000058150400c986 */ /* 0x0003e2000c101124 */
[----:B------:R-:W-:-:S02]  /*da90*/  ISETP.LT.OR P3, PT, R0, 0x61, !P0 ;  /* 0x000000610000780c */ /* 0x000fc40004761670 */
[----:B------:R-:W-:Y:S01]  /*daa0*/  @!P1 IMAD R23, R230, R17, RZ ;  /* 0x00000011e6179224 */ /* 0x000fe200078e02ff */
        /* <DEDUP_REMOVED lines=8> */
[-C--:B-1----:R-:W-:Y:S02]  /*db30*/  @!P4 IMAD R21, R228, R17.reuse, RZ ;  /* 0x00000011e415c224 */ /* 0x082fe400078e02ff */
[-C--:B---3--:R-:W-:Y:S01]  /*db40*/  @!P5 IMAD R13, R227, R17.reuse, RZ ;  /* 0x00000011e30dd224 */ /* 0x088fe200078e02ff */
[----:B------:R0:W-:Y:S03]  /*db50*/  @!P3 STG.E.U8 desc[UR36][R4.64+0x60], R3 ;  /* 0x000060030400b986 */ /* 0x0001e6000c101124 */
[----:B----4-:R-:W-:Y:S01]  /*db60*/  @!P6 IMAD R15, R226, R17, RZ ;  /* 0x00000011e20fe224 */ /* 0x010fe200078e02ff */
        /* <DEDUP_REMOVED lines=134> */
[-C--:B----4-:R-:W-:Y:S01]  /*e3d0*/  @!P6 IMAD R15, R181, R17.reuse, RZ ;  /* 0x00000011b50fe224 */ /* 0x090fe200078e02ff */
[----:B------:R1:W-:Y:S03]  /*e3e0*/  @!P4 STG.E.U8 desc[UR36][R10.64+0xb8], R21 ;  /* 0x0000b8150a00c986 */ /* 0x0003e6000c101124 */
[----:B------:R-:W-:Y:S01]  /*e3f0*/  @!P1 IMAD R23, R180, R17, RZ ;  /* 0x00000011b4179224 */ /* 0x000fe200078e02ff */
[C---:B------:R-:W-:Y:S01]  /*e400*/  ISETP.LT.OR P3, PT, R0.reuse, 0xc1, !P2 ;  /* 0x000000c10000780c */ /* 0x040fe20005761670 */
[----:B------:R3:W-:Y:S01]  /*e410*/  @!P5 STG.E.U8 desc[UR36][R10.64+0xb9], R13 ;  /* 0x0000b90d0a00d986 */ /* 0x0007e2000c101124 */
[----:B------:R-:W-:-:S02]  /*e420*/  ISETP.LT.OR P4, PT, R0, 0xc2, !P2 ;  /* 0x000000c20000780c */ /* 0x000fc40005781670 */
[C---:B------:R-:W-:Y:S01]  /*e430*/  ISETP.LT.OR P5, PT, R0.reuse, 0xc9, !P0 ;  /* 0x000000c90000780c */ /* 0x040fe200047a1670 */
[----:B------:R4:W-:Y:S01]  /*e440*/  @!P6 STG.E.U8 desc[UR36][R4.64+0xc0], R15 ;  /* 0x0000c00f0400e986 */ /* 0x0009e2000c101124 */
[----:B------:R-:W-:-:S03]  /*e450*/  ISETP.LT.OR P6, PT, R0, 0xca, !P0 ;  /* 0x000000ca0000780c */ /* 0x000fc600047c1670 */
[----:B------:R-:W-:Y:S01]  /*e460*/  @!P1 STG.E.U8 desc[UR36][R4.64+0xc1], R23 ;  /* 0x0000c11704009986 */ /* 0x000fe2000c101124 */
[----:B------:R-:W-:-:S03]  /*e470*/  ISETP.LT.OR P1, PT, R0, 0xc9, !P2 ;  /* 0x000000c90000780c */ /* 0x000fc60005721670 */
[-C--:B0-----:R-:W-:Y:S02]  /*e480*/  @!P3 IMAD R3, R179, R17.reuse, RZ ;  /* 0x00000011b303b224 */ /* 0x081fe400078e02ff */
[-C--:B-1----:R-:W-:Y:S02]  /*e490*/  @!P4 IMAD R21, R178, R17.reuse, RZ ;  /* 0x00000011b215c224 */ /* 0x082fe400078e02ff */
[-C--:B---3--:R-:W-:Y:S02]  /*e4a0*/  @!P5 IMAD R13, R177, R17.reuse, RZ ;  /* 0x00000011b10dd224 */ /* 0x088fe400078e02ff */
[-C--:B----4-:R-:W-:Y:S01]  /*e4b0*/  @!P6 IMAD R15, R176, R17.reuse, RZ ;  /* 0x00000011b00fe224 */ /* 0x090fe200078e02ff */
[----:B------:R0:W-:Y:S03]  /*e4c0*/  @!P3 STG.E.U8 desc[UR36][R10.64+0xc0], R3 ;  /* 0x0000c0030a00b986 */ /* 0x0001e6000c101124 */
        /* <DEDUP_REMOVED lines=36> */
[----:B------:R4:W-:Y:S04]  /*e710*/  @!P6 STG.E.U8 desc[UR36][R10.64+0xd9], R15 ;  /* 0x0000d90f0a00e986 */ /* 0x0009e8000c101124 */
[----:B------:R-:W-:Y:S01]  /*e720*/  @!P1 STG.E.U8 desc[UR36][R4.64+0xe0], R153 ;  /* 0x0000e09904009986 */ /* 0x000fe2000c101124 */
[C---:B------:R-:W-:Y:S02]  /*e730*/  ISETP.LT.OR P1, PT, R0.reuse, 0xea, !P0 ;  /* 0x000000ea0000780c */ /* 0x040fe40004721670 */
[----:B------:R-:W-:Y:S01]  /*e740*/  ISETP.LT.OR P6, PT, R0, 0xe9, !P0 ;  /* 0x000000e90000780c */ /* 0x000fe200047c1670 */
[-C--:B0-----:R-:W-:Y:S02]  /*e750*/  @!P3 IMAD R3, R164, R17.reuse, RZ ;  /* 0x00000011a403b224 */ /* 0x081fe400078e02ff */
[----:B-1----:R-:W-:-:S02]  /*e760*/  @!P4 IMAD R21, R163, R17, RZ ;  /* 0x00000011a315c224 */ /* 0x002fc400078e02ff */
[----:B---3--:R-:W-:Y:S01]  /*e770*/  @!P5 IMAD R13, R162, R17, RZ ;  /* 0x00000011a20dd224 */ /* 0x008fe200078e02ff */
[----:B------:R0:W-:Y:S01]  /*e780*/  @!P3 STG.E.U8 desc[UR36][R4.64+0xe1], R3 ;  /* 0x0000e1030400b986 */ /* 0x0001e2000c101124 */
[----:B------:R-:W-:-:S04]  /*e790*/  ISETP.LT.OR P3, PT, R0, 0xe9, !P2 ;  /* 0x000000e90000780c */ /* 0x000fc80005761670 */
[-C--:B------:R-:W-:Y:S01]  /*e7a0*/  @!P1 IMAD R23, R160, R17.reuse, RZ ;  /* 0x00000011a0179224 */ /* 0x080fe200078e02ff */
[----:B------:R2:W-:Y:S01]  /*e7b0*/  @!P4 STG.E.U8 desc[UR36][R10.64+0xe0], R21 ;  /* 0x0000e0150a00c986 */ /* 0x0005e2000c101124 */
[----:B----4-:R-:W-:Y:S01]  /*e7c0*/  @!P6 IMAD R15, R161, R17, RZ ;  /* 0x00000011a10fe224 */ /* 0x010fe200078e02ff */
[C---:B------:R-:W-:Y:S02]  /*e7d0*/  ISETP.LT.OR P4, PT, R0.reuse, 0xea, !P2 ;  /* 0x000000ea0000780c */ /* 0x040fe40005781670 */
[----:B------:R1:W-:Y:S01]  /*e7e0*/  @!P5 STG.E.U8 desc[UR36][R10.64+0xe1], R13 ;  /* 0x0000e10d0a00d986 */ /* 0x0003e2000c101124 */
[----:B------:R-:W-:-:S03]  /*e7f0*/  ISETP.LT.OR P5, PT, R0, 0xf1, !P0 ;  /* 0x000000f10000780c */ /* 0x000fc600047a1670 */
[----:B------:R-:W-:Y:S01]  /*e800*/  @!P1 STG.E.U8 desc[UR36][R4.64+0xe9], R23 ;  /* 0x0000e91704009986 */ /* 0x000fe2000c101124 */
[----:B------:R-:W-:-:S03]  /*e810*/  ISETP.LT.OR P1, PT, R0, 0xf2, !P0 ;  /* 0x000000f20000780c */ /* 0x000fc60004721670 */
[----:B------:R3:W-:Y:S01]  /*e820*/  @!P6 STG.E.U8 desc[UR36][R4.64+0xe8], R15 ;  /* 0x0000e80f0400e986 */ /* 0x0007e2000c101124 */
[----:B------:R-:W-:Y:S01]  /*e830*/  ISETP.LT.OR P6, PT, R0, 0xf1, !P2 ;  /* 0x000000f10000780c */ /* 0x000fe200057c1670 */
[-C--:B0-----:R-:W-:Y:S02]  /*e840*/  @!P3 IMAD R3, R159, R17.reuse, RZ ;  /* 0x000000119f03b224 */ /* 0x081fe400078e02ff */
[-C--:B--2---:R-:W-:Y:S02]  /*e850*/  @!P4 IMAD R21, R158, R17.reuse, RZ ;  /* 0x000000119e15c224 */ /* 0x084fe400078e02ff */
[-C--:B-1----:R-:W-:Y:S01]  /*e860*/  @!P5 IMAD R13, R157, R17.reuse, RZ ;  /* 0x000000119d0dd224 */ /* 0x082fe200078e02ff */
[----:B------:R0:W-:Y:S01]  /*e870*/  @!P3 STG.E.U8 desc[UR36][R10.64+0xe8], R3 ;  /* 0x0000e8030a00b986 */ /* 0x0001e2000c101124 */
[----:B------:R-:W-:Y:S02]  /*e880*/  ISETP.LT.OR P3, PT, R0, 0xf2, !P2 ;  /* 0x000000f20000780c */ /* 0x000fe40005761670 */
[-C--:B---3--:R-:W-:Y:S01]  /*e890*/  @!P1 IMAD R15, R156, R17.reuse, RZ ;  /* 0x000000119c0f9224 */ /* 0x088fe200078e02ff */
[----:B------:R1:W-:Y:S03]  /*e8a0*/  @!P4 STG.E.U8 desc[UR36][R10.64+0xe9], R21 ;  /* 0x0000e9150a00c986 */ /* 0x0003e6000c101124 */
[----:B------:R-:W-:Y:S01]  /*e8b0*/  @!P6 IMAD R23, R155, R17, RZ ;  /* 0x000000119b17e224 */ /* 0x000fe200078e02ff */
[C---:B------:R-:W-:Y:S01]  /*e8c0*/  ISETP.LT.OR P4, PT, R0.reuse, 0xf9, !P0 ;  /* 0x000000f90000780c */ /* 0x040fe20004781670 */
[----:B------:R-:W-:Y:S01]  /*e8d0*/  @!P1 STG.E.U8 desc[UR36][R4.64+0xf1], R15 ;  /* 0x0000f10f04009986 */ /* 0x000fe2000c101124 */
[----:B------:R-:W-:-:S02]  /*e8e0*/  ISETP.LT.OR P0, PT, R0, 0xfa, !P0 ;  /* 0x000000fa0000780c */ /* 0x000fc40004701670 */
[C---:B------:R-:W-:Y:S01]  /*e8f0*/  ISETP.GE.AND P1, PT, R19.reuse, 0x81, PT ;  /* 0x000000811300780c */ /* 0x040fe20003f26270 */
[----:B------:R2:W-:Y:S01]  /*e900*/  @!P5 STG.E.U8 desc[UR36][R4.64+0xf0], R13 ;  /* 0x0000f00d0400d986 */ /* 0x0005e2000c101124 */
[C---:B------:R-:W-:Y:S02]  /*e910*/  ISETP.LT.OR P5, PT, R0.reuse, 0xf9, !P2 ;  /* 0x000000f90000780c */ /* 0x040fe400057a1670 */
[C---:B------:R-:W-:Y:S01]  /*e920*/  ISETP.LT.OR P2, PT, R0.reuse, 0xfa, !P2 ;  /* 0x000000fa0000780c */ /* 0x040fe20005741670 */
[----:B------:R-:W-:Y:S01]  /*e930*/  @!P6 STG.E.U8 desc[UR36][R10.64+0xf0], R23 ;  /* 0x0000f0170a00e986 */ /* 0x000fe2000c101124 */
[----:B------:R-:W-:Y:S01]  /*e940*/  ISETP.LT.OR P6, PT, R0, 0x1, !P1 ;  /* 0x000000010000780c */ /* 0x000fe20004fc1670 */
[-C--:B0-----:R-:W-:Y:S02]  /*e950*/  @!P3 IMAD R3, R154, R17.reuse, RZ ;  /* 0x000000119a03b224 */ /* 0x081fe400078e02ff */
[-C--:B-1----:R-:W-:Y:S02]  /*e960*/  @!P4 IMAD R21, R152, R17.reuse, RZ ;  /* 0x000000119815c224 */ /* 0x082fe400078e02ff */
[----:B------:R-:W-:Y:S01]  /*e970*/  @!P0 IMAD R153, R22, R17, RZ ;  /* 0x0000001116998224 */ /* 0x000fe200078e02ff */
[----:B------:R0:W-:Y:S01]  /*e980*/  @!P3 STG.E.U8 desc[UR36][R10.64+0xf1], R3 ;  /* 0x0000f1030a00b986 */ /* 0x0001e2000c101124 */
[----:B------:R-:W-:-:S02]  /*e990*/  ISETP.GE.AND P3, PT, R19, 0x89, PT ;  /* 0x000000891300780c */ /* 0x000fc40003f66270 */
[-C--:B--2---:R-:W-:Y:S02]  /*e9a0*/  @!P5 IMAD R13, R20, R17.reuse, RZ ;  /* 0x00000011140dd224 */ /* 0x084fe400078e02ff */
[-C--:B------:R-:W-:Y:S01]  /*e9b0*/  @!P2 IMAD R15, R14, R17.reuse, RZ ;  /* 0x000000110e0fa224 */ /* 0x080fe200078e02ff */
[----:B------:R-:W-:Y:S01]  /*e9c0*/  @!P0 STG.E.U8 desc[UR36][R4.64+0xf9], R153 ;  /* 0x0000f99904008986 */ /* 0x000fe2000c101124 */
[----:B------:R-:W-:Y:S01]  /*e9d0*/  @!P6 IMAD R19, R24, R17, RZ ;  /* 0x000000111813e224 */ /* 0x000fe200078e02ff */
[C---:B------:R-:W-:Y:S02]  /*e9e0*/  ISETP.LT.OR P0, PT, R0.reuse, 0x2, !P1 ;  /* 0x000000020000780c */ /* 0x040fe40004f01670 */
[----:B------:R1:W-:Y:S01]  /*e9f0*/  @!P4 STG.E.U8 desc[UR36][R4.64+0xf8], R21 ;  /* 0x0000f8150400c986 */ /* 0x0003e2000c101124 */
[----:B------:R-:W-:-:S03]  /*ea00*/  ISETP.LT.OR P4, PT, R0, 0x1, !P3 ;  /* 0x000000010000780c */ /* 0x000fc60005f81670 */
[----:B------:R-:W-:Y:S01]  /*ea10*/  @!P5 STG.E.U8 desc[UR36][R10.64+0xf8], R13 ;  /* 0x0000f80d0a00d986 */ /* 0x000fe2000c101124 */
[----:B------:R-:W-:-:S03]  /*ea20*/  ISETP.LT.OR P5, PT, R0, 0x2, !P3 ;  /* 0x000000020000780c */ /* 0x000fc60005fa1670 */
[----:B------:R-:W-:Y:S01]  /*ea30*/  @!P2 STG.E.U8 desc[UR36][R10.64+0xf9], R15 ;  /* 0x0000f90f0a00a986 */ /* 0x000fe2000c101124 */
[----:B------:R-:W-:-:S03]  /*ea40*/  ISETP.LT.OR P2, PT, R0, 0x9, !P1 ;  /* 0x000000090000780c */ /* 0x000fc60004f41670 */
[----:B------:R-:W-:Y:S01]  /*ea50*/  @!P6 STG.E.U8 desc[UR36][R6.64], R19 ;  /* 0x000000130600e986 */ /* 0x000fe2000c101124 */
[----:B------:R-:W-:Y:S01]  /*ea60*/  ISETP.LT.OR P6, PT, R0, 0xa, !P1 ;  /* 0x0000000a0000780c */ /* 0x000fe20004fc1670 */
[-C--:B------:R-:W-:Y:S02]  /*ea70*/  @!P0 IMAD R25, R25, R17.reuse, RZ ;  /* 0x0000001119198224 */ /* 0x080fe400078e02ff */
[-C--:B0-----:R-:W-:Y:S02]  /*ea80*/  @!P4 IMAD R3, R26, R17.reuse, RZ ;  /* 0x000000111a03c224 */ /* 0x081fe400078e02ff */
[-C--:B------:R-:W-:Y:S01]  /*ea90*/  @!P5 IMAD R27, R27, R17.reuse, RZ ;  /* 0x000000111b1bd224 */ /* 0x080fe200078e02ff */
[----:B------:R-:W-:Y:S03]  /*eaa0*/  @!P0 STG.E.U8 desc[UR36][R6.64+0x1], R25 ;  /* 0x0000011906008986 */ /* 0x000fe6000c101124 */
[----:B-1----:R-:W-:Y:S01]  /*eab0*/  @!P2 IMAD R5, R28, R17, RZ ;  /* 0x000000111c05a224 */ /* 0x002fe200078e02ff */
[----:B------:R0:W-:Y:S01]  /*eac0*/  @!P4 STG.E.U8 desc[UR36][R8.64], R3 ;  /* 0x000000030800c986 */ /* 0x0001e2000c101124 */
[----:B------:R-:W-:-:S02]  /*ead0*/  ISETP.LT.OR P0, PT, R0, 0xa, !P3 ;  /* 0x0000000a0000780c */ /* 0x000fc40005f01670 */
[----:B------:R-:W-:Y:S01]  /*eae0*/  @!P6 IMAD R29, R29, R17, RZ ;  /* 0x000000111d1de224 */ /* 0x000fe200078e02ff */
[C---:B------:R-:W-:Y:S01]  /*eaf0*/  ISETP.LT.OR P4, PT, R0.reuse, 0x9, !P3 ;  /* 0x000000090000780c */ /* 0x040fe20005f81670 */
[----:B------:R-:W-:Y:S01]  /*eb00*/  @!P5 STG.E.U8 desc[UR36][R8.64+0x1], R27 ;  /* 0x0000011b0800d986 */ /* 0x000fe2000c101124 */
[----:B------:R-:W-:-:S03]  /*eb10*/  ISETP.LT.OR P5, PT, R0, 0x11, !P1 ;  /* 0x000000110000780c */ /* 0x000fc60004fa1670 */
[----:B------:R1:W-:Y:S01]  /*eb20*/  @!P2 STG.E.U8 desc[UR36][R6.64+0x8], R5 ;  /* 0x000008050600a986 */ /* 0x0003e2000c101124 */
[----:B------:R-:W-:-:S03]  /*eb30*/  ISETP.LT.OR P2, PT, R0, 0x12, !P1 ;  /* 0x000000120000780c */ /* 0x000fc60004f41670 */
[----:B------:R-:W-:Y:S01]  /*eb40*/  @!P6 STG.E.U8 desc[UR36][R6.64+0x9], R29 ;  /* 0x0000091d0600e986 */ /* 0x000fe2000c101124 */
[----:B------:R-:W-:Y:S01]  /*eb50*/  ISETP.LT.OR P6, PT, R0, 0x11, !P3 ;  /* 0x000000110000780c */ /* 0x000fe20005fc1670 */
[-C--:B------:R-:W-:Y:S02]  /*eb60*/  @!P0 IMAD R31, R31, R17.reuse, RZ ;  /* 0x000000111f1f8224 */ /* 0x080fe400078e02ff */
[-C--:B0-----:R-:W-:Y:S02]  /*eb70*/  @!P4 IMAD R3, R30, R17.reuse, RZ ;  /* 0x000000111e03c224 */ /* 0x081fe400078e02ff */
[-C--:B------:R-:W-:Y:S01]  /*eb80*/  @!P5 IMAD R11, R32, R17.reuse, RZ ;  /* 0x00000011200bd224 */ /* 0x080fe200078e02ff */
[----:B------:R-:W-:Y:S03]  /*eb90*/  @!P0 STG.E.U8 desc[UR36][R8.64+0x9], R31 ;  /* 0x0000091f08008986 */ /* 0x000fe6000c101124 */
[----:B------:R-:W-:Y:S01]  /*eba0*/  @!P2 IMAD R33, R33, R17, RZ ;  /* 0x000000112121a224 */ /* 0x000fe200078e02ff */
[----:B------:R0:W-:Y:S01]  /*ebb0*/  @!P4 STG.E.U8 desc[UR36][R8.64+0x8], R3 ;  /* 0x000008030800c986 */ /* 0x0001e2000c101124 */
[----:B------:R-:W-:-:S02]  /*ebc0*/  ISETP.LT.OR P0, PT, R0, 0x12, !P3 ;  /* 0x000000120000780c */ /* 0x000fc40005f01670 */
[----:B-1----:R-:W-:Y:S01]  /*ebd0*/  @!P6 IMAD R5, R34, R17, RZ ;  /* 0x000000112205e224 */ /* 0x002fe200078e02ff */
[C---:B------:R-:W-:Y:S01]  /*ebe0*/  ISETP.LT.OR P4, PT, R0.reuse, 0x19, !P1 ;  /* 0x000000190000780c */ /* 0x040fe20004f81670 */
[----:B------:R-:W-:Y:S01]  /*ebf0*/  @!P5 STG.E.U8 desc[UR36][R6.64+0x10], R11 ;  /* 0x0000100b0600d986 */ /* 0x000fe2000c101124 */
[----:B------:R-:W-:-:S03]  /*ec00*/  ISETP.LT.OR P5, PT, R0, 0x1a, !P1 ;  /* 0x0000001a0000780c */ /* 0x000fc60004fa1670 */
[----:B------:R-:W-:Y:S01]  /*ec10*/  @!P2 STG.E.U8 desc[UR36][R6.64+0x11], R33 ;  /* 0x000011210600a986 */ /* 0x000fe2000c101124 */
[----:B------:R-:W-:-:S03]  /*ec20*/  ISETP.LT.OR P2, PT, R0, 0x19, !P3 ;  /* 0x000000190000780c */ /* 0x000fc60005f41670 */
[----:B------:R1:W-:Y:S01]  /*ec30*/  @!P6 STG.E.U8 desc[UR36][R8.64+0x10], R5 ;  /* 0x000010050800e986 */ /* 0x0003e2000c101124 */
[----:B------:R-:W-:Y:S01]  /*ec40*/  ISETP.LT.OR P6, PT, R0, 0x1a, !P3 ;  /* 0x0000001a0000780c */ /* 0x000fe20005fc1670 */
[-C--:B------:R-:W-:Y:S02]  /*ec50*/  @!P0 IMAD R35, R35, R17.reuse, RZ ;  /* 0x0000001123238224 */ /* 0x080fe400078e02ff */
[-C--:B0-----:R-:W-:Y:S02]  /*ec60*/  @!P4 IMAD R3, R36, R17.reuse, RZ ;  /* 0x000000112403c224 */ /* 0x081fe400078e02ff */
[-C--:B------:R-:W-:Y:S01]  /*ec70*/  @!P5 IMAD R37, R37, R17.reuse, RZ ;  /* 0x000000112525d224 */ /* 0x080fe200078e02ff */
[----:B------:R-:W-:Y:S01]  /*ec80*/  @!P0 STG.E.U8 desc[UR36][R8.64+0x11], R35 ;  /* 0x0000112308008986 */ /* 0x000fe2000c101124 */
[----:B------:R-:W-:Y:S02]  /*ec90*/  ISETP.LT.OR P0, PT, R0, 0x22, !P1 ;  /* 0x000000220000780c */ /* 0x000fe40004f01670 */
[----:B-1----:R-:W-:-:S04]  /*eca0*/  @!P2 IMAD R5, R38, R17, RZ ;  /* 0x000000112605a224 */ /* 0x002fc800078e02ff */
[----:B------:R-:W-:Y:S01]  /*ecb0*/  @!P6 IMAD R39, R39, R17, RZ ;  /* 0x000000112727e224 */ /* 0x000fe200078e02ff */
[----:B------:R0:W-:Y:S01]  /*ecc0*/  @!P4 STG.E.U8 desc[UR36][R6.64+0x18], R3 ;  /* 0x000018030600c986 */ /* 0x0001e2000c101124 */
[----:B------:R-:W-:-:S03]  /*ecd0*/  ISETP.LT.OR P4, PT, R0, 0x21, !P1 ;  /* 0x000000210000780c */ /* 0x000fc60004f81670 */
        /* <DEDUP_REMOVED lines=216> */
[-C--:B0-----:R-:W-:Y:S02]  /*fa60*/  @!P4 IMAD R3, R110, R17.reuse, RZ ;  /* 0x000000116e03c224 */ /* 0x081fe400078e02ff */
[-C--:B------:R-:W-:Y:S02]  /*fa70*/  @!P0 IMAD R111, R111, R17.reuse, RZ ;  /* 0x000000116f6f8224 */ /* 0x080fe400078e02ff */
[-C--:B------:R-:W-:Y:S01]  /*fa80*/  @!P5 IMAD R11, R112, R17.reuse, RZ ;  /* 0x00000011700bd224 */ /* 0x080fe200078e02ff */
[----:B------:R0:W-:Y:S03]  /*fa90*/  @!P4 STG.E.U8 desc[UR36][R8.64+0xa8], R3 ;  /* 0x0000a8030800c986 */ /* 0x0001e6000c101124 */
[-C--:B------:R-:W-:Y:S01]  /*faa0*/  @!P2 IMAD R113, R113, R17.reuse, RZ ;  /* 0x000000117171a224 */ /* 0x080fe200078e02ff */
[----:B------:R-:W-:Y:S03]  /*fab0*/  @!P0 STG.E.U8 desc[UR36][R8.64+0xa9], R111 ;  /* 0x0000a96f08008986 */ /* 0x000fe6000c101124 */
[----:B-1----:R-:W-:Y:S01]  /*fac0*/  @!P6 IMAD R5, R114, R17, RZ ;  /* 0x000000117205e224 */ /* 0x002fe200078e02ff */
[C---:B------:R-:W-:Y:S01]  /*fad0*/  ISETP.LT.OR P0, PT, R0.reuse, 0xb2, !P3 ;  /* 0x000000b20000780c */ /* 0x040fe20005f01670 */
[----:B------:R-:W-:Y:S01]  /*fae0*/  @!P5 STG.E.U8 desc[UR36][R6.64+0xb0], R11 ;  /* 0x0000b00b0600d986 */ /* 0x000fe2000c101124 */
[----:B------:R-:W-:-:S02]  /*faf0*/  ISETP.LT.OR P5, PT, R0, 0xba, !P1 ;  /* 0x000000ba0000780c */ /* 0x000fc40004fa1670 */
[C---:B------:R-:W-:Y:S01]  /*fb00*/  ISETP.LT.OR P4, PT, R0.reuse, 0xb9, !P1 ;  /* 0x000000b90000780c */ /* 0x040fe20004f81670 */
[----:B------:R-:W-:Y:S01]  /*fb10*/  @!P2 STG.E.U8 desc[UR36][R6.64+0xb1], R113 ;  /* 0x0000b1710600a986 */ /* 0x000fe2000c101124 */
[----:B------:R-:W-:-:S03]  /*fb20*/  ISETP.LT.OR P2, PT, R0, 0xb9, !P3 ;  /* 0x000000b90000780c */ /* 0x000fc60005f41670 */
[----:B------:R1:W-:Y:S01]  /*fb30*/  @!P6 STG.E.U8 desc[UR36][R8.64+0xb0], R5 ;  /* 0x0000b0050800e986 */ /* 0x0003e2000c101124 */
[----:B------:R-:W-:-:S03]  /*fb40*/  ISETP.LT.OR P6, PT, R0, 0xba, !P3 ;  /* 0x000000ba0000780c */ /* 0x000fc60005fc1670 */
[-C--:B------:R-:W-:Y:S02]  /*fb50*/  @!P0 IMAD R115, R115, R17.reuse, RZ ;  /* 0x0000001173738224 */ /* 0x080fe400078e02ff */
[-C--:B------:R-:W-:Y:S02]  /*fb60*/  @!P5 IMAD R117, R117, R17.reuse, RZ ;  /* 0x000000117575d224 */ /* 0x080fe400078e02ff */
[-C--:B0-----:R-:W-:Y:S01]  /*fb70*/  @!P4 IMAD R3, R116, R17.reuse, RZ ;  /* 0x000000117403c224 */ /* 0x081fe200078e02ff */
[----:B------:R-:W-:Y:S01]  /*fb80*/  @!P0 STG.E.U8 desc[UR36][R8.64+0xb1], R115 ;  /* 0x0000b17308008986 */ /* 0x000fe2000c101124 */
[----:B------:R-:W-:Y:S01]  /*fb90*/  ISETP.LT.OR P0, PT, R0, 0xc1, !P1 ;  /* 0x000000c10000780c */ /* 0x000fe20004f01670 */
[----:B-1----:R-:W-:-:S03]  /*fba0*/  @!P2 IMAD R5, R118, R17, RZ ;  /* 0x000000117605a224 */ /* 0x002fc600078e02ff */
[----:B------:R-:W-:Y:S01]  /*fbb0*/  @!P6 IMAD R119, R119, R17, RZ ;  /* 0x000000117777e224 */ /* 0x000fe200078e02ff */
[----:B------:R-:W-:Y:S01]  /*fbc0*/  @!P5 STG.E.U8 desc[UR36][R6.64+0xb9], R117 ;  /* 0x0000b9750600d986 */ /* 0x000fe2000c101124 */
[----:B------:R-:W-:-:S03]  /*fbd0*/  ISETP.LT.OR P5, PT, R0, 0xc2, !P1 ;  /* 0x000000c20000780c */ /* 0x000fc60004fa1670 */
[----:B------:R0:W-:Y:S01]  /*fbe0*/  @!P4 STG.E.U8 desc[UR36][R6.64+0xb8], R3 ;  /* 0x0000b8030600c986 */ /* 0x0001e2000c101124 */
[----:B------:R-:W-:-:S03]  /*fbf0*/  ISETP.LT.OR P4, PT, R0, 0xc1, !P3 ;  /* 0x000000c10000780c */ /* 0x000fc60005f81670 */
[----:B------:R-:W-:Y:S01]  /*fc00*/  @!P6 STG.E.U8 desc[UR36][R8.64+0xb9], R119 ;  /* 0x0000b9770800e986 */ /* 0x000fe2000c101124 */
[----:B------:R-:W-:-:S03]  /*fc10*/  ISETP.LT.OR P6, PT, R0, 0xc2, !P3 ;  /* 0x000000c20000780c */ /* 0x000fc60005fc1670 */
[----:B------:R1:W-:Y:S01]  /*fc20*/  @!P2 STG.E.U8 desc[UR36][R8.64+0xb8], R5 ;  /* 0x0000b8050800a986 */ /* 0x0003e2000c101124 */
[----:B------:R-:W-:Y:S01]  /*fc30*/  ISETP.LT.OR P2, PT, R0, 0xc9, !P1 ;  /* 0x000000c90000780c */ /* 0x000fe20004f41670 */
[-C--:B------:R-:W-:Y:S02]  /*fc40*/  @!P0 IMAD R11, R120, R17.reuse, RZ ;  /* 0x00000011780b8224 */ /* 0x080fe400078e02ff */
[-C--:B------:R-:W-:Y:S02]  /*fc50*/  @!P5 IMAD R121, R121, R17.reuse, RZ ;  /* 0x000000117979d224 */ /* 0x080fe400078e02ff */
[-C--:B0-----:R-:W-:Y:S01]  /*fc60*/  @!P4 IMAD R3, R122, R17.reuse, RZ ;  /* 0x000000117a03c224 */ /* 0x081fe200078e02ff */
[----:B------:R0:W-:Y:S03]  /*fc70*/  @!P0 STG.E.U8 desc[UR36][R6.64+0xc0], R11 ;  /* 0x0000c00b06008986 */ /* 0x0001e6000c101124 */
[-C--:B------:R-:W-:Y:S01]  /*fc80*/  @!P6 IMAD R123, R123, R17.reuse, RZ ;  /* 0x000000117b7be224 */ /* 0x080fe200078e02ff */
[----:B------:R-:W-:Y:S01]  /*fc90*/  ISETP.LT.OR P0, PT, R0, 0xca, !P1 ;  /* 0x000000ca0000780c */ /* 0x000fe20004f01670 */
[----:B------:R-:W-:Y:S02]  /*fca0*/  @!P5 STG.E.U8 desc[UR36][R6.64+0xc1], R121 ;  /* 0x0000c1790600d986 */ /* 0x000fe4000c101124 */
[----:B-1----:R-:W-:Y:S01]  /*fcb0*/  @!P2 IMAD R5, R124, R17, RZ ;  /* 0x000000117c05a224 */ /* 0x002fe200078e02ff */
[C---:B------:R-:W-:Y:S01]  /*fcc0*/  ISETP.LT.OR P5, PT, R0.reuse, 0xc9, !P3 ;  /* 0x000000c90000780c */ /* 0x040fe20005fa1670 */
[----:B------:R1:W-:Y:S01]  /*fcd0*/  @!P4 STG.E.U8 desc[UR36][R8.64+0xc0], R3 ;  /* 0x0000c0030800c986 */ /* 0x0003e2000c101124 */
        /* <DEDUP_REMOVED lines=8> */
[----:B------:R-:W-:Y:S03]  /*fd60*/  @!P0 STG.E.U8 desc[UR36][R6.64+0xc9], R125 ;  /* 0x0000c97d06008986 */ /* 0x000fe6000c101124 */
[-C--:B-1----:R-:W-:Y:S01]  /*fd70*/  @!P6 IMAD R3, R128, R17.reuse, RZ ;  /* 0x000000118003e224 */ /* 0x082fe200078e02ff */
[----:B------:R0:W-:Y:S03]  /*fd80*/  @!P5 STG.E.U8 desc[UR36][R8.64+0xc8], R11 ;  /* 0x0000c80b0800d986 */ /* 0x0001e6000c101124 */
[----:B------:R-:W-:Y:S01]  /*fd90*/  @!P2 IMAD R129, R129, R17, RZ ;  /* 0x000000118181a224 */ /* 0x000fe200078e02ff */
[C---:B------:R-:W-:Y:S01]  /*fda0*/  ISETP.LT.OR P0, PT, R0.reuse, 0xd1, !P3 ;  /* 0x000000d10000780c */ /* 0x040fe20005f01670 */
[----:B------:R-:W-:Y:S01]  /*fdb0*/  @!P4 STG.E.U8 desc[UR36][R8.64+0xc9], R127 ;  /* 0x0000c97f0800c986 */ /* 0x000fe2000c101124 */
[----:B------:R-:W-:-:S02]  /*fdc0*/  ISETP.LT.OR P5, PT, R0, 0xd2, !P3 ;  /* 0x000000d20000780c */ /* 0x000fc40005fa1670 */
[C---:B------:R-:W-:Y:S01]  /*fdd0*/  ISETP.LT.OR P4, PT, R0.reuse, 0xd9, !P1 ;  /* 0x000000d90000780c */ /* 0x040fe20004f81670 */
[----:B------:R1:W-:Y:S01]  /*fde0*/  @!P6 STG.E.U8 desc[UR36][R6.64+0xd0], R3 ;  /* 0x0000d0030600e986 */ /* 0x0003e2000c101124 */
[----:B------:R-:W-:-:S03]  /*fdf0*/  ISETP.LT.OR P6, PT, R0, 0xda, !P1 ;  /* 0x000000da0000780c */ /* 0x000fc60004fc1670 */
[----:B------:R-:W-:Y:S01]  /*fe00*/  @!P2 STG.E.U8 desc[UR36][R6.64+0xd1], R129 ;  /* 0x0000d1810600a986 */ /* 0x000fe2000c101124 */
[----:B------:R-:W-:-:S03]  /*fe10*/  ISETP.LT.OR P2, PT, R0, 0xd9, !P3 ;  /* 0x000000d90000780c */ /* 0x000fc60005f41670 */
[-C--:B--2---:R-:W-:Y:S02]  /*fe20*/  @!P0 IMAD R5, R130, R17.reuse, RZ ;  /* 0x0000001182058224 */ /* 0x084fe400078e02ff */
[-C--:B------:R-:W-:Y:S02]  /*fe30*/  @!P5 IMAD R131, R131, R17.reuse, RZ ;  /* 0x000000118383d224 */ /* 0x080fe400078e02ff */
[-C--:B0-----:R-:W-:Y:S02]  /*fe40*/  @!P4 IMAD R11, R132, R17.reuse, RZ ;  /* 0x00000011840bc224 */ /* 0x081fe400078e02ff */
[-C--:B------:R-:W-:Y:S01]  /*fe50*/  @!P6 IMAD R133, R133, R17.reuse, RZ ;  /* 0x000000118585e224 */ /* 0x080fe200078e02ff */
[----:B------:R0:W-:Y:S03]  /*fe60*/  @!P0 STG.E.U8 desc[UR36][R8.64+0xd0], R5 ;  /* 0x0000d00508008986 */ /* 0x0001e6000c101124 */
[----:B-1----:R-:W-:Y:S01]  /*fe70*/  @!P2 IMAD R3, R134, R17, RZ ;  /* 0x000000118603a224 */ /* 0x002fe200078e02ff */
[----:B------:R-:W-:Y:S01]  /*fe80*/  @!P5 STG.E.U8 desc[UR36][R8.64+0xd1], R131 ;  /* 0x0000d1830800d986 */ /* 0x000fe2000c101124 */
[----:B------:R-:W-:-:S02]  /*fe90*/  ISETP.LT.OR P0, PT, R0, 0xda, !P3 ;  /* 0x000000da0000780c */ /* 0x000fc40005f01670 */
        /* <DEDUP_REMOVED lines=14> */
[----:B------:R-:W-:Y:S01]  /*ff80*/  @!P4 STG.E.U8 desc[UR36][R6.64+0xe1], R137 ;  /* 0x0000e1890600c986 */ /* 0x000fe2000c101124 */
[----:B------:R-:W-:-:S02]  /*ff90*/  ISETP.LT.OR P0, PT, R0, 0xe9, !P1 ;  /* 0x000000e90000780c */ /* 0x000fc40004f01670 */
[C---:B------:R-:W-:Y:S01]  /*ffa0*/  ISETP.LT.OR P4, PT, R0.reuse, 0xea, !P1 ;  /* 0x000000ea0000780c */ /* 0x040fe20004f81670 */
[----:B------:R1:W-:Y:S01]  /*ffb0*/  @!P6 STG.E.U8 desc[UR36][R8.64+0xe0], R11 ;  /* 0x0000e00b0800e986 */ /* 0x0003e2000c101124 */
[C---:B------:R-:W-:Y:S02]  /*ffc0*/  ISETP.LT.OR P6, PT, R0.reuse, 0xe9, !P3 ;  /* 0x000000e90000780c */ /* 0x040fe40005fc1670 */
[C---:B------:R-:W-:Y:S01]  /*ffd0*/  ISETP.LT.OR P5, PT, R0.reuse, 0xea, !P3 ;  /* 0x000000ea0000780c */ /* 0x040fe20005fa1670 */
[----:B------:R-:W-:Y:S01]  /*ffe0*/  @!P2 STG.E.U8 desc[UR36][R8.64+0xe1], R139 ;  /* 0x0000e18b0800a986 */ /* 0x000fe2000c101124 */
[----:B------:R-:W-:-:S05]  /*fff0*/  ISETP.LT.OR P2, PT, R0, 0xf1, !P1 ;  /* 0x000000f10000780c */ /* 0x000fca0004f41670 */
[-C--:B--2---:R-:W-:Y:S02]  /*10000*/  @!P0 IMAD R3, R140, R17.reuse, RZ ;  /* 0x000000118c038224 */ /* 0x084fe400078e02ff */
[-C--:B------:R-:W-:Y:S02]  /*10010*/  @!P4 IMAD R141, R141, R17.reuse, RZ ;  /* 0x000000118d8dc224 */ /* 0x080fe400078e02ff */
[-C--:B0-----:R-:W-:Y:S02]  /*10020*/  @!P6 IMAD R5, R142, R17.reuse, RZ ;  /* 0x000000118e05e224 */ /* 0x081fe400078e02ff */
[-C--:B------:R-:W-:Y:S02]  /*10030*/  @!P5 IMAD R143, R143, R17.reuse, RZ ;  /* 0x000000118f8fd224 */ /* 0x080fe400078e02ff */
[----:B-1----:R-:W-:Y:S01]  /*10040*/  @!P2 IMAD R11, R144, R17, RZ ;  /* 0x00000011900ba224 */ /* 0x002fe200078e02ff */
[----:B------:R0:W-:Y:S01]  /*10050*/  @!P0 STG.E.U8 desc[UR36][R6.64+0xe8], R3 ;  /* 0x0000e80306008986 */ /* 0x0001e2000c101124 */
[----:B------:R-:W-:-:S03]  /*10060*/  ISETP.LT.OR P0, PT, R0, 0xf2, !P1 ;  /* 0x000000f20000780c */ /* 0x000fc60004f01670 */
[----:B------:R-:W-:Y:S01]  /*10070*/  @!P4 STG.E.U8 desc[UR36][R6.64+0xe9], R141 ;  /* 0x0000e98d0600c986 */ /* 0x000fe2000c101124 */
[----:B------:R-:W-:-:S03]  /*10080*/  ISETP.LT.OR P4, PT, R0, 0xf1, !P3 ;  /* 0x000000f10000780c */ /* 0x000fc60005f81670 */
[----:B------:R-:W-:Y:S01]  /*10090*/  @!P6 STG.E.U8 desc[UR36][R8.64+0xe8], R5 ;  /* 0x0000e8050800e986 */ /* 0x000fe2000c101124 */
[----:B------:R-:W-:-:S03]  /*100a0*/  ISETP.LT.OR P6, PT, R0, 0xf2, !P3 ;  /* 0x000000f20000780c */ /* 0x000fc60005fc1670 */
[----:B------:R-:W-:Y:S01]  /*100b0*/  @!P5 STG.E.U8 desc[UR36][R8.64+0xe9], R143 ;  /* 0x0000e98f0800d986 */ /* 0x000fe2000c101124 */
[----:B------:R-:W-:-:S03]  /*100c0*/  ISETP.LT.OR P5, PT, R0, 0xf9, !P3 ;  /* 0x000000f90000780c */ /* 0x000fc60005fa1670 */
[----:B------:R1:W-:Y:S01]  /*100d0*/  @!P2 STG.E.U8 desc[UR36][R6.64+0xf0], R11 ;  /* 0x0000f00b0600a986 */ /* 0x0003e2000c101124 */
[C---:B------:R-:W-:Y:S02]  /*100e0*/  ISETP.LT.OR P2, PT, R0.reuse, 0xf9, !P1 ;  /* 0x000000f90000780c */ /* 0x040fe40004f41670 */
[C---:B------:R-:W-:Y:S02]  /*100f0*/  ISETP.LT.OR P1, PT, R0.reuse, 0xfa, !P1 ;  /* 0x000000fa0000780c */ /* 0x040fe40004f21670 */
[----:B------:R-:W-:Y:S01]  /*10100*/  ISETP.LT.OR P3, PT, R0, 0xfa, !P3 ;  /* 0x000000fa0000780c */ /* 0x000fe20005f61670 */
[-C--:B------:R-:W-:Y:S02]  /*10110*/  @!P0 IMAD R145, R145, R17.reuse, RZ ;  /* 0x0000001191918224 */ /* 0x080fe400078e02ff */
[-C--:B0-----:R-:W-:Y:S02]  /*10120*/  @!P4 IMAD R3, R146, R17.reuse, RZ ;  /* 0x000000119203c224 */ /* 0x081fe400078e02ff */
[----:B------:R-:W-:-:S02]  /*10130*/  @!P6 IMAD R147, R147, R17, RZ ;  /* 0x000000119393e224 */ /* 0x000fc400078e02ff */
[-C--:B-1----:R-:W-:Y:S02]  /*10140*/  @!P5 IMAD R11, R150, R17.reuse, RZ ;  /* 0x00000011960bd224 */ /* 0x082fe400078e02ff */
[-C--:B------:R-:W-:Y:S02]  /*10150*/  @!P2 IMAD R5, R148, R17.reuse, RZ ;  /* 0x000000119405a224 */ /* 0x080fe400078e02ff */
[-C--:B------:R-:W-:Y:S02]  /*10160*/  @!P1 IMAD R149, R149, R17.reuse, RZ ;  /* 0x0000001195959224 */ /* 0x080fe400078e02ff */
[----:B------:R-:W-:Y:S01]  /*10170*/  @!P3 IMAD R151, R151, R17, RZ ;  /* 0x000000119797b224 */ /* 0x000fe200078e02ff */
[----:B------:R0:W-:Y:S04]  /*10180*/  @!P0 STG.E.U8 desc[UR36][R6.64+0xf1], R145 ;  /* 0x0000f19106008986 */ /* 0x0001e8000c101124 */
[----:B------:R0:W-:Y:S04]  /*10190*/  @!P4 STG.E.U8 desc[UR36][R8.64+0xf0], R3 ;  /* 0x0000f0030800c986 */ /* 0x0001e8000c101124 */
[----:B------:R0:W-:Y:S04]  /*101a0*/  @!P6 STG.E.U8 desc[UR36][R8.64+0xf1], R147 ;  /* 0x0000f1930800e986 */ /* 0x0001e8000c101124 */
[----:B------:R0:W-:Y:S04]  /*101b0*/  @!P2 STG.E.U8 desc[UR36][R6.64+0xf8], R5 ;  /* 0x0000f8050600a986 */ /* 0x0001e8000c101124 */
[----:B------:R0:W-:Y:S04]  /*101c0*/  @!P1 STG.E.U8 desc[UR36][R6.64+0xf9], R149 ;  /* 0x0000f99506009986 */ /* 0x0001e8000c101124 */
[----:B------:R0:W-:Y:S04]  /*101d0*/  @!P5 STG.E.U8 desc[UR36][R8.64+0xf8], R11 ;  /* 0x0000f80b0800d986 */ /* 0x0001e8000c101124 */
[----:B------:R0:W-:Y:S02]  /*101e0*/  @!P3 STG.E.U8 desc[UR36][R8.64+0xf9], R151 ;  /* 0x0000f9970800b986 */ /* 0x0001e4000c101124 */
.L_x_543:
[----:B------:R-:W-:Y:S05]  /*101f0*/  BSYNC B0 ;  /* 0x0000000000007941 */ /* 0x000fea0003800000 */
.L_x_29:
[----:B0-----:R-:W2:Y:S04]  /*10200*/  LDL.LU R3, [R1+0x200] ;  /* 0x0002000001037983 */ /* 0x001ea80000300800 */
[----:B------:R-:W2:Y:S01]  /*10210*/  LDL.LU R2, [R1+0x204] ;  /* 0x0002040001027983 */ /* 0x000ea20000300800 */
[----:B------:R-:W-:Y:S01]  /*10220*/  ULDC UR4, c[0x0][0xc] ;  /* 0x0000030000047ab9 */ /* 0x000fe20000000800 */
[----:B------:R-:W-:Y:S01]  /*10230*/  ULDC UR5, c[0x0][0x10] ;  /* 0x0000040000057ab9 */ /* 0x000fe20000000800 */
[----:B------:R-:W2:Y:S01]  /*10240*/  LDC R5, c[0x0][0x14] ;  /* 0x00000500ff057b82 */ /* 0x000ea20000000800 */
[----:B------:R-:W-:Y:S01]  /*10250*/  UIMAD.WIDE.U32 UR4, UR4, UR5, URZ ;  /* 0x00000005040472a5 */ /* 0x000fe2000f8e003f */
[----:B------:R-:W-:Y:S01]  /*10260*/  PRMT R0, RZ, 0x7610, R0 ;  /* 0x00007610ff007816 */ /* 0x000fe20000000000 */
[----:B------:R-:W-:Y:S01]  /*10270*/  UMOV UR41, 0xffffffff ;  /* 0xffffffff00297882 */ /* 0x000fe20000000000 */
[----:B------:R-:W-:-:S03]  /*10280*/  UMOV UR44, 0xffffffff ;  /* 0xffffffff002c7882 */ /* 0x000fc60000000000 */
[----:B--2---:R-:W-:-:S04]  /*10290*/  IMAD.WIDE.U32 R2, R5, UR4, R2 ;  /* 0x0000000405027c25 */ /* 0x004fc8000f8e0002 */
[----:B------:R-:W-:Y:S01]  /*102a0*/  IMAD R5, R5, UR5, RZ ;  /* 0x0000000505057c24 */ /* 0x000fe2000f8e02ff */
[----:B------:R-:W-:Y:S01]  /*102b0*/  ULDC.64 UR4, c[0x0][0x650] ;  /* 0x0001940000047ab9 */ /* 0x000fe20000000a00 */
[----:B-1-3--:R-:W-:Y:S01]  /*102c0*/  IMAD.MOV.U32 R6, RZ, RZ, R2 ;  /* 0x000000ffff067224 */ /* 0x00afe200078e0002 */
[----:B------:R-:W-:Y:S01]  /*102d0*/  ISETP.GE.U32.AND P0, PT, R2, UR4, PT ;  /* 0x0000000402007c0c */ /* 0x000fe2000bf06070 */
[----:B------:R-:W-:-:S05]  /*102e0*/  IMAD.IADD R4, R3, 0x1, R5 ;  /* 0x0000000103047824 */ /* 0x000fca00078e0205 */
[----:B------:R0:W-:Y:S01]  /*102f0*/  STL [R1+0x200], R4 ;  /* 0x0002000401007387 */ /* 0x0001e20000100800 */
[----:B------:R-:W-:-:S03]  /*10300*/  ISETP.GE.U32.AND.EX P0, PT, R4, UR5, PT, P0 ;  /* 0x0000000504007c0c */ /* 0x000fc6000bf06100 */
[----:B------:R0:W-:Y:S10]  /*10310*/  STL [R1+0x204], R6 ;  /* 0x0002040601007387 */ /* 0x0001f40000100800 */
[----:B0-----:R-:W-:Y:S05]  /*10320*/  @P0 BRA `(.L_x_544) ;  /* 0x0000000400880947 */ /* 0x001fea0003800000 */
[----:B------:R-:W0:Y:S01]  /*10330*/  S2UR UR6, SR_CTAID.X ;  /* 0x00000000000679c3 */ /* 0x000e220000002500 */
[----:B------:R-:W-:Y:S01]  /*10340*/  ULDC.64 UR12, c[0x0][0x628] ;  /* 0x00018a00000c7ab9 */ /* 0x000fe20000000a00 */
[----:B------:R-:W-:Y:S01]  /*10350*/  ULDC UR4, c[0x0][0x150] ;  /* 0x0000540000047ab9 */ /* 0x000fe20000000800 */
[----:B------:R-:W-:Y:S01]  /*10360*/  ISETP.NE.U32.AND P0, PT, RZ, UR12, PT ;  /* 0x0000000cff007c0c */ /* 0x000fe2000bf05070 */
[----:B------:R-:W-:Y:S01]  /*10370*/  ULDC UR15, c[0x0][0x630] ;  /* 0x00018c00000f7ab9 */ /* 0x000fe20000000800 */
[----:B------:R-:W-:Y:S01]  /*10380*/  R2UR UR16, R6 ;  /* 0x00000000061072ca */ /* 0x000fe200000e0000 */
[----:B------:R-:W-:Y:S01]  /*10390*/  ULDC UR19, c[0x0][0x154] ;  /* 0x0000550000137ab9 */ /* 0x000fe20000000800 */
[----:B------:R-:W-:Y:S01]  /*103a0*/  ISETP.NE.AND.EX P0, PT, RZ, UR13, PT, P0 ;  /* 0x0000000dff007c0c */ /* 0x000fe2000bf05300 */
[----:B------:R-:W1:Y:S01]  /*103b0*/  S2UR UR18, SR_CTAID.Y ;  /* 0x00000000001279c3 */ /* 0x000e620000002600 */
[----:B------:R-:W-:Y:S02]  /*103c0*/  R2UR UR17, R4 ;  /* 0x00000000041172ca */ /* 0x000fe400000e0000 */
[----:B------:R-:W-:-:S02]  /*103d0*/  R2UR UR10, R6 ;  /* 0x00000000060a72ca */ /* 0x000fc400000e0000 */
[----:B------:R-:W-:Y:S02]  /*103e0*/  R2UR UR11, R4 ;  /* 0x00000000040b72ca */ /* 0x000fe400000e0000 */
[----:B0-----:R-:W-:-:S05]  /*103f0*/  I2FP.F32.U32 R0, UR6 ;  /* 0x0000000600007c45 */ /* 0x001fca0008201000 */
[----:B------:R-:W-:-:S04]  /*10400*/  FMUL R0, R0, UR4 ;  /* 0x0000000400007c20 */ /* 0x000fc80008400000 */
[----:B------:R0:W2:Y:S01]  /*10410*/  F2I.U32.TRUNC.NTZ R2, R0 ;  /* 0x0000000000027305 */ /* 0x0000a2000020f000 */
[----:B-1----:R-:W-:Y:S05]  /*10420*/  @!P0 BRA `(.L_x_545) ;  /* 0x0000000000308947 */ /* 0x002fea0003800000 */
        /* <DEDUP_REMOVED lines=12> */
.L_x_545:
[----:B------:R-:W-:Y:S01]  /*104f0*/  USHF.R.U64 UR44, UR10, UR15, UR11 ;  /* 0x0000000f0a2c7299 */ /* 0x000fe2000800120b */
[----:B0-----:R-:W-:Y:S01]  /*10500*/  I2FP.F32.U32 R0, UR18 ;  /* 0x0000001200007c45 */ /* 0x001fe20008201000 */
[----:B------:R-:W-:Y:S02]  /*10510*/  USHF.R.U32.HI UR4, URZ, UR15, UR11 ;  /* 0x0000000f3f047299 */ /* 0x000fe4000801160b */
        /* <DEDUP_REMOVED lines=8> */
[----:B------:R-:W-:Y:S01]  /*105a0*/  UIMAD.WIDE.U32 UR8, UR10, UR12, UR8 ;  /* 0x0000000c0a0872a5 */ /* 0x000fe2000f8e0008 */
[----:B--2---:R-:W-:Y:S01]  /*105b0*/  R2UR UR12, R2 ;  /* 0x00000000020c72ca */ /* 0x004fe200000e0000 */
[----:B------:R-:W-:Y:S01]  /*105c0*/  UIMAD UR10, UR10, UR13, UR4 ;  /* 0x0000000d0a0a72a4 */ /* 0x000fe2000f8e0204 */
[----:B------:R-:W-:Y:S01]  /*105d0*/  ULDC UR11, c[0x0][0x618] ;  /* 0x00018600000b7ab9 */ /* 0x000fe20000000800 */
[----:B------:R-:W-:Y:S02]  /*105e0*/  ULDC UR21, c[0x0][0x658] ;  /* 0x0001960000157ab9 */ /* 0x000fe40000000800 */
[----:B------:R-:W-:Y:S01]  /*105f0*/  UIADD3 UR9, UR9, UR10, URZ ;  /* 0x0000000a09097290 */ /* 0x000fe2000fffe03f */
[----:B------:R-:W-:Y:S01]  /*10600*/  UMOV UR15, 0xffffffff ;  /* 0xffffffff000f7882 */ /* 0x000fe20000000000 */
[----:B------:R-:W-:Y:S01]  /*10610*/  ULDC.64 UR4, c[0x0][0x640] ;  /* 0x0001900000047ab9 */ /* 0x000fe20000000a00 */
[----:B------:R-:W-:Y:S01]  /*10620*/  USHF.L.U32 UR15, UR15, UR21, URZ ;  /* 0x000000150f0f7299 */ /* 0x000fe2000800063f */
[----:B------:R-:W-:Y:S01]  /*10630*/  ISETP.NE.U32.AND P0, PT, RZ, UR4, PT ;  /* 0x00000004ff007c0c */ /* 0x000fe2000bf05070 */
[----:B------:R-:W-:-:S02]  /*10640*/  USHF.R.U64 UR16, UR8, UR11, UR9 ;  /* 0x0000000b08107299 */ /* 0x000fc40008001209 */
[----:B------:R-:W-:Y:S01]  /*10650*/  USHF.R.U32.HI UR8, URZ, UR11, UR9 ;  /* 0x0000000b3f087299 */ /* 0x000fe20008011609 */
[----:B0-----:R-:W-:Y:S01]  /*10660*/  R2UR UR14, R0 ;  /* 0x00000000000e72ca */ /* 0x001fe200000e0000 */
[----:B------:R-:W-:Y:S01]  /*10670*/  ULDC UR17, c[0x0][0x608] ;  /* 0x0001820000117ab9 */ /* 0x000fe20000000800 */
[----:B------:R-:W-:Y:S01]  /*10680*/  ULOP3.LUT UR42, URZ, UR15, URZ, 0x33, !UPT ;  /* 0x0000000f3f2a7292 */ /* 0x000fe2000f8e333f */
[----:B------:R-:W-:Y:S01]  /*10690*/  ISETP.NE.AND.EX P0, PT, RZ, UR5, PT, P0 ;  /* 0x00000005ff007c0c */ /* 0x000fe2000bf05300 */
[----:B------:R-:W-:Y:S02]  /*106a0*/  USHF.R.U64 UR15, UR16, UR17, UR8 ;  /* 0x00000011100f7299 */ /* 0x000fe40008001208 */
[----:B------:R-:W-:Y:S02]  /*106b0*/  USHF.R.U32.HI UR8, URZ, UR17, UR8 ;  /* 0x000000113f087299 */ /* 0x000fe40008011608 */
[----:B------:R-:W-:Y:S02]  /*106c0*/  UIADD3 UR12, -UR12, URZ, URZ ;  /* 0x0000003f0c0c7290 */ /* 0x000fe4000fffe13f */
[----:B------:R-:W-:Y:S01]  /*106d0*/  USHF.R.U64 UR17, UR15, UR21, UR8 ;  /* 0x000000150f117299 */ /* 0x000fe20008001208 */
[----:B------:R-:W-:Y:S01]  /*106e0*/  UMOV UR19, 0x1 ;  /* 0x0000000100137882 */ /* 0x000fe20000000000 */
[----:B------:R-:W-:Y:S01]  /*106f0*/  ULDC UR13, c[0x0][0x144] ;  /* 0x00005100000d7ab9 */ /* 0x000fe20000000800 */
[----:B------:R-:W-:Y:S01]  /*10700*/  ULDC UR7, c[0x0][0x600] ;  /* 0x0001800000077ab9 */ /* 0x000fe20000000800 */
[----:B------:R-:W-:-:S02]  /*10710*/  USHF.L.U32 UR24, UR19, UR21, URZ ;  /* 0x0000001513187299 */ /* 0x000fc4000800063f */
[----:B------:R-:W-:Y:S02]  /*10720*/  USHF.R.U32.HI UR8, URZ, UR21, UR8 ;  /* 0x000000153f087299 */ /* 0x000fe40008011608 */
[----:B------:R-:W-:Y:S02]  /*10730*/  UIMAD UR21, UR13, UR12, UR6 ;  /* 0x0000000c0d1572a4 */ /* 0x000fe4000f8e0206 */
[----:B------:R-:W-:Y:S02]  /*10740*/  UIADD3 UR20, UR7, -0x1, URZ ;  /* 0xffffffff07147890 */ /* 0x000fe4000fffe03f */
[----:B------:R-:W-:Y:S01]  /*10750*/  UIADD3 UR19, -UR14, URZ, URZ ;  /* 0x0000003f0e137290 */ /* 0x000fe2000fffe13f */
        /* <DEDUP_REMOVED lines=17> */
.L_x_546:
[----:B------:R-:W-:Y:S01]  /*10870*/  UISETP.NE.AND UP0, UPT, UR46, URZ, UPT ;  /* 0x0000003f2e00728c */ /* 0x000fe2000bf05270 */
[----:B------:R-:W-:Y:S01]  /*10880*/  IMAD.MOV.U32 R0, RZ, RZ, 0x1 ;  /* 0x00000001ff007424 */ /* 0x000fe200078e00ff */
[----:B------:R-:W-:Y:S02]  /*10890*/  USHF.R.U64 UR4, UR6, UR22, UR8 ;  /* 0x0000001606047299 */ /* 0x000fe40008001208 */
[----:B------:R-:W-:Y:S02]  /*108a0*/  ULOP3.LUT UR42, UR15, UR42, URZ, 0xc0, !UPT ;  /* 0x0000002a0f2a7292 */ /* 0x000fe4000f8ec03f */
[----:B------:R-:W-:Y:S02]  /*108b0*/  UIADD3 UR5, -UR4, URZ, URZ ;  /* 0x0000003f04057290 */ /* 0x000fe4000fffe13f */
[----:B------:R-:W-:Y:S02]  /*108c0*/  UIMAD UR42, UR24, UR4, UR42 ;  /* 0x00000004182a72a4 */ /* 0x000fe4000f8e022a */
[----:B------:R-:W-:-:S02]  /*108d0*/  ULOP3.LUT UR16, UR16, UR20, URZ, 0xc0, !UPT ;  /* 0x0000001410107292 */ /* 0x000fc4000f8ec03f */
[----:B------:R-:W-:Y:S02]  /*108e0*/  @UP0 UIMAD UR21, UR25, UR19, UR18 ;  /* 0x00000013191502a4 */ /* 0x000fe4000f8e0212 */
[----:B------:R-:W-:-:S03]  /*108f0*/  UIMAD UR4, UR5, UR23, UR17 ;  /* 0x00000017050472a4 */ /* 0x000fc6000f8e0211 */
[----:B------:R-:W-:Y:S01]  /*10900*/  ULDC UR5, c[0x0][0x610] ;  /* 0x0001840000057ab9 */ /* 0x000fe20000000800 */
[----:B------:R-:W-:Y:S02]  /*10910*/  UIMAD UR4, UR4, UR7, UR16 ;  /* 0x00000007040472a4 */ /* 0x000fe4000f8e0210 */
[----:B------:R-:W-:-:S04]  /*10920*/  UIMAD UR42, UR42, UR5, UR21 ;  /* 0x000000052a2a72a4 */ /* 0x000fc8000f8e0215 */
[----:B------:R-:W-:Y:S02]  /*10930*/  USEL UR41, UR4, UR42, !UP0 ;  /* 0x0000002a04297287 */ /* 0x000fe4000c000000 */
[----:B------:R-:W-:-:S12]  /*10940*/  USEL UR42, UR42, UR4, !UP0 ;  /* 0x000000042a2a7287 */ /* 0x000fd8000c000000 */
.L_x_544:
[----:B------:R-:W-:-:S13]  /*10950*/  LOP3.LUT P0, RZ, R0, 0xff, RZ, 0xc0, !PT ;  /* 0x000000ff00ff7812 */ /* 0x000fda000780c0ff */
[----:B------:R-:W-:Y:S05]  /*10960*/  @P0 BRA `(.L_x_547) ;  /* 0xffffff0800440947 */ /* 0x000fea000383ffff */
[----:B------:R-:W-:Y:S05]  /*10970*/  EXIT ;  /* 0x000000000000794d */ /* 0x000fea0003800000 */
.L_x_4:
[----:B------:R-:W2:Y:S01]  /*10980*/  LDL R5, [R1+0x204] ;  /* 0x0002040001057983 */ /* 0x000ea20000100800 */
[----:B------:R-:W-:-:S03]  /*10990*/  ULDC.64 UR8, c[0x0][0x650] ;  /* 0x0001940000087ab9 */ /* 0x000fc60000000a00 */
[----:B------:R-:W3:Y:S01]  /*109a0*/  LDL R4, [R1+0x200] ;  /* 0x0002000001047983 */ /* 0x000ee20000100800 */
[----:B------:R-:W-:Y:S01]  /*109b0*/  PRMT R0, RZ, 0x7610, R0 ;  /* 0x00007610ff007816 */ /* 0x000fe20000000000 */
[----:B------:R-:W-:Y:S02]  /*109c0*/  IMAD.MOV.U32 R3, RZ, RZ, -0x1 ;  /* 0xffffffffff037424 */ /* 0x000fe400078e00ff */
[----:B------:R-:W-:Y:S02]  /*109d0*/  IMAD.MOV.U32 R2, RZ, RZ, -0x1 ;  /* 0xffffffffff027424 */ /* 0x000fe400078e00ff */
[----:B------:R-:W-:Y:S01]  /*109e0*/  IMAD.MOV.U32 R9, RZ, RZ, -0x1 ;  /* 0xffffffffff097424 */ /* 0x000fe200078e00ff */
[----:B--2---:R-:W-:-:S04]  /*109f0*/  ISETP.GE.U32.AND P0, PT, R5, UR8, PT ;  /* 0x0000000805007c0c */ /* 0x004fc8000bf06070 */
[----:B---3--:R-:W-:-:S13]  /*10a00*/  ISETP.GE.U32.AND.EX P0, PT, R4, UR9, PT, P0 ;  /* 0x0000000904007c0c */ /* 0x008fda000bf06100 */
[----:B------:R-:W-:Y:S05]  /*10a10*/  @P0 BRA `(.L_x_548) ;  /* 0x00000004008c0947 */ /* 0x000fea0003800000 */
[----:B------:R-:W-:Y:S01]  /*10a20*/  I2FP.F32.U32 R0, UR4 ;  /* 0x0000000400007c45 */ /* 0x000fe20008201000 */
[----:B0-----:R-:W-:Y:S01]  /*10a30*/  ULDC.64 UR16, c[0x0][0x628] ;  /* 0x00018a0000107ab9 */ /* 0x001fe20000000a00 */
        /* <DEDUP_REMOVED lines=24> */
.L_x_549:
        /* <DEDUP_REMOVED lines=24> */
[----:B------:R-:W-:Y:S01]  /*10d40*/  UMOV UR19, 0x1 ;  /* 0x0000000100137882 */ /* 0x000fe20000000000 */
[----:B------:R-:W-:Y:S01]  /*10d50*/  ULDC UR20, c[0x0][0x608] ;  /* 0x0001820000147ab9 */ /* 0x000fe20000000800 */
[----:B------:R-:W-:Y:S01]  /*10d60*/  USHF.L.U32 UR26, UR19, UR23, URZ ;  /* 0x00000017131a7299 */ /* 0x000fe2000800063f */
[----:B------:R-:W-:Y:S01]  /*10d70*/  ISETP.NE.AND.EX P0, PT, RZ, UR9, PT, P0 ;  /* 0x00000009ff007c0c */ /* 0x000fe2000bf05300 */
[----:B------:R-:W-:Y:S02]  /*10d80*/  USHF.R.U64 UR19, UR18, UR20, UR11 ;  /* 0x0000001412137299 */ /* 0x000fe4000800120b */
[----:B------:R-:W-:Y:S02]  /*10d90*/  USHF.R.U32.HI UR11, URZ, UR20, UR11 ;  /* 0x000000143f0b7299 */ /* 0x000fe4000801160b */
[----:B------:R-:W-:-:S02]  /*10da0*/  UIADD3 UR15, -UR15, URZ, URZ ;  /* 0x0000003f0f0f7290 */ /* 0x000fc4000fffe13f */
[----:B------:R-:W-:Y:S01]  /*10db0*/  USHF.R.U64 UR20, UR19, UR23, UR11 ;  /* 0x0000001713147299 */ /* 0x000fe2000800120b */
[----:B------:R-:W-:Y:S01]  /*10dc0*/  ULDC UR16, c[0x0][0x144] ;  /* 0x0000510000107ab9 */ /* 0x000fe20000000800 */
[----:B------:R-:W-:Y:S01]  /*10dd0*/  ULDC UR6, c[0x0][0x600] ;  /* 0x0001800000067ab9 */ /* 0x000fe20000000800 */
[----:B------:R-:W-:Y:S02]  /*10de0*/  USHF.R.U32.HI UR11, URZ, UR23, UR11 ;  /* 0x000000173f0b7299 */ /* 0x000fe4000801160b */
[----:B------:R-:W-:Y:S02]  /*10df0*/  UIMAD UR23, UR16, UR15, UR4 ;  /* 0x0000000f101772a4 */ /* 0x000fe4000f8e0204 */
[----:B------:R-:W-:Y:S02]  /*10e00*/  UIADD3 UR22, UR6, -0x1, URZ ;  /* 0xffffffff06167890 */ /* 0x000fe4000fffe03f */
[----:B------:R-:W-:Y:S02]  /*10e10*/  ULOP3.LUT UR27, URZ, UR13, URZ, 0x33, !UPT ;  /* 0x0000000d3f1b7292 */ /* 0x000fe4000f8e333f */
        /* <DEDUP_REMOVED lines=18> */
.L_x_550:
[----:B------:R-:W-:Y:S01]  /*10f40*/  UISETP.NE.AND UP0, UPT, UR46, URZ, UPT ;  /* 0x0000003f2e00728c */ /* 0x000fe2000bf05270 */
[----:B------:R-:W-:Y:S01]  /*10f50*/  IMAD.MOV.U32 R0, RZ, RZ, 0x1 ;  /* 0x00000001ff007424 */ /* 0x000fe200078e00ff */
[----:B------:R-:W-:Y:S01]  /*10f60*/  USHF.R.U64 UR8, UR4, UR24, UR11 ;  /* 0x0000001804087299 */ /* 0x000fe2000800120b */
[----:B------:R-:W-:Y:S01]  /*10f70*/  IMAD.U32 R9, RZ, RZ, UR5 ;  /* 0x00000005ff097e24 */ /* 0x000fe2000f8e00ff */
[----:B------:R-:W-:Y:S02]  /*10f80*/  ULOP3.LUT UR4, UR19, UR27, URZ, 0xc0, !UPT ;  /* 0x0000001b13047292 */ /* 0x000fe4000f8ec03f */
[----:B------:R-:W-:Y:S02]  /*10f90*/  ULOP3.LUT UR18, UR18, UR22, URZ, 0xc0, !UPT ;  /* 0x0000001612127292 */ /* 0x000fe4000f8ec03f */
[----:B------:R-:W-:-:S03]  /*10fa0*/  UIMAD UR4, UR26, UR8, UR4 ;  /* 0x000000081a0472a4 */ /* 0x000fc6000f8e0204 */
[----:B------:R-:W-:Y:S02]  /*10fb0*/  @UP0 UIMAD UR23, UR28, UR21, UR7 ;  /* 0x000000151c1702a4 */ /* 0x000fe4000f8e0207 */
[----:B------:R-:W-:-:S03]  /*10fc0*/  UIADD3 UR7, -UR8, URZ, URZ ;  /* 0x0000003f08077290 */ /* 0x000fc6000fffe13f */
[----:B------:R-:W-:Y:S01]  /*10fd0*/  ULDC UR8, c[0x0][0x610] ;  /* 0x0001840000087ab9 */ /* 0x000fe20000000800 */
[----:B------:R-:W-:Y:S02]  /*10fe0*/  UIMAD UR7, UR7, UR25, UR20 ;  /* 0x00000019070772a4 */ /* 0x000fe4000f8e0214 */
[----:B------:R-:W-:Y:S02]  /*10ff0*/  UIMAD UR4, UR4, UR8, UR23 ;  /* 0x00000008040472a4 */ /* 0x000fe4000f8e0217 */
[----:B------:R-:W-:-:S04]  /*11000*/  UIMAD UR7, UR7, UR6, UR18 ;  /* 0x00000006070772a4 */ /* 0x000fc8000f8e0212 */
[----:B------:R-:W-:Y:S02]  /*11010*/  USEL UR6, UR7, UR4, !UP0 ;  /* 0x0000000407067287 */ /* 0x000fe4000c000000 */
[----:B------:R-:W-:-:S04]  /*11020*/  USEL UR4, UR4, UR7, !UP0 ;  /* 0x0000000704047287 */ /* 0x000fc8000c000000 */
[----:B------:R-:W-:Y:S02]  /*11030*/  IMAD.U32 R2, RZ, RZ, UR6 ;  /* 0x00000006ff027e24 */ /* 0x000fe4000f8e00ff */
[----:B------:R-:W-:-:S07]  /*11040*/  IMAD.U32 R3, RZ, RZ, UR4 ;  /* 0x00000004ff037e24 */ /* 0x000fce000f8e00ff */
.L_x_548:
[----:B------:R-:W-:-:S08]  /*11050*/  NOP ;  /* 0x0000000000007918 */ /* 0x000fd00000000000 */
[----:B0-----:R-:W0:-:S00]  /*11060*/  USETMAXREG.DEALLOC.CTAPOOL 0x18 ;  /* 0x00000018000079c8 */ /* 0x001e0000080e0500 */
[----:B------:R-:W-:-:S13]  /*11070*/  ISETP.NE.AND P0, PT, RZ, UR10, PT ;  /* 0x0000000aff007c0c */ /* 0x000fda000bf05270 */
[----:B------:R-:W-:Y:S05]  /*11080*/  @P0 EXIT ;  /* 0x000000000000094d */ /* 0x000fea0003800000 */
[----:B0-----:R-:W-:Y:S01]  /*11090*/  LOP3.LUT P0, RZ, R0, 0xff, RZ, 0xc0, !PT ;  /* 0x000000ff00ff7812 */ /* 0x001fe2000780c0ff */
[----:B------:R-:W-:Y:S02]  /*110a0*/  IMAD.MOV.U32 R0, RZ, RZ, 0x1 ;  /* 0x00000001ff007424 */ /* 0x000fe400078e00ff */
[----:B------:R-:W-:-:S10]  /*110b0*/  IMAD.MOV.U32 R6, RZ, RZ, RZ ;  /* 0x000000ffff067224 */ /* 0x000fd400078e00ff */
[----:B------:R-:W-:Y:S05]  /*110c0*/  @!P0 BRA `(.L_x_551) ;  /* 0x0000000c00608947 */ /* 0x000fea0003800000 */
[----:B------:R-:W0:Y:S01]  /*110d0*/  S2R R4, SR_TID.X ;  /* 0x0000000000047919 */ /* 0x000e220000002100 */
[----:B------:R-:W-:Y:S01]  /*110e0*/  ULDC UR4, c[0x0][0x28c] ;  /* 0x0000a30000047ab9 */ /* 0x000fe20000000800 */
[----:B------:R-:W-:Y:S01]  /*110f0*/  ULDC UR6, c[0x0][0x658] ;  /* 0x0001960000067ab9 */ /* 0x000fe20000000800 */
[----:B------:R-:W-:Y:S01]  /*11100*/  UIADD3 UR10, UR4, 0x1f, URZ ;  /* 0x0000001f040a7890 */ /* 0x000fe2000fffe03f */
[----:B------:R-:W-:Y:S01]  /*11110*/  BSSY B0, `(.L_x_551) ;  /* 0x00000d3000007945 */ /* 0x000fe20003800000 */
[----:B------:R-:W-:Y:S01]  /*11120*/  UMOV UR7, 0xffffffff ;  /* 0xffffffff00077882 */ /* 0x000fe20000000000 */
[----:B------:R-:W-:Y:S01]  /*11130*/  ULDC UR5, c[0x0][0x600] ;  /* 0x0001800000057ab9 */ /* 0x000fe20000000800 */
[----:B------:R-:W-:Y:S01]  /*11140*/  UMOV UR9, 0x1 ;  /* 0x0000000100097882 */ /* 0x000fe20000000000 */
[----:B------:R-:W-:Y:S01]  /*11150*/  USHF.L.U32 UR7, UR7, UR6, URZ ;  /* 0x0000000607077299 */ /* 0x000fe2000800063f */
[----:B------:R-:W-:Y:S01]  /*11160*/  IMAD.MOV.U32 R8, RZ, RZ, 0x1 ;  /* 0x00000001ff087424 */ /* 0x000fe200078e00ff */
[----:B------:R-:W-:Y:S01]  /*11170*/  UIADD3 UR4, UR5, -0x1, URZ ;  /* 0xffffffff05047890 */ /* 0x000fe2000fffe03f */
[----:B------:R-:W-:Y:S01]  /*11180*/  IMAD.MOV.U32 R0, RZ, RZ, 0x1 ;  /* 0x00000001ff007424 */ /* 0x000fe200078e00ff */
[----:B------:R-:W-:Y:S01]  /*11190*/  USHF.R.S32.HI UR11, URZ, 0x1f, UR10 ;  /* 0x0000001f3f0b7899 */ /* 0x000fe2000801140a */
[----:B------:R-:W-:Y:S01]  /*111a0*/  IMAD.MOV.U32 R6, RZ, RZ, RZ ;  /* 0x000000ffff067224 */ /* 0x000fe200078e00ff */
[----:B------:R-:W-:Y:S01]  /*111b0*/  ULDC UR8, c[0x0][0xc] ;  /* 0x0000030000087ab9 */ /* 0x000fe20000000800 */
[----:B------:R-:W-:-:S02]  /*111c0*/  USHF.L.U32 UR5, UR9, UR6, URZ ;  /* 0x0000000609057299 */ /* 0x000fc4000800063f */
[----:B------:R-:W-:Y:S01]  /*111d0*/  ULEA.HI UR11, UR11, UR10, URZ, 0x5 ;  /* 0x0000000a0b0b7291 */ /* 0x000fe2000f8f283f */
[----:B------:R-:W-:Y:S01]  /*111e0*/  ULDC UR9, c[0x0][0x10] ;  /* 0x0000040000097ab9 */ /* 0x000fe20000000800 */
[----:B------:R-:W-:Y:S02]  /*111f0*/  ULOP3.LUT UR6, URZ, UR7, URZ, 0x33, !UPT ;  /* 0x000000073f067292 */ /* 0x000fe4000f8e333f */
[----:B------:R-:W-:Y:S01]  /*11200*/  UIMAD.WIDE.U32 UR8, UR8, UR9, URZ ;  /* 0x00000009080872a5 */ /* 0x000fe2000f8e003f */
[----:B------:R-:W-:Y:S01]  /*11210*/  ULDC UR7, c[0x0][0x14] ;  /* 0x0000050000077ab9 */ /* 0x000fe20000000800 */
[----:B------:R-:W-:Y:S02]  /*11220*/  USHF.R.S32.HI UR18, URZ, 0x5, UR11 ;  /* 0x000000053f127899 */ /* 0x000fe4000801140b */
[----:B------:R-:W-:Y:S02]  /*11230*/  UIMAD.WIDE.U32 UR20, UR8, UR7, URZ ;  /* 0x00000007081472a5 */ /* 0x000fe4000f8e003f */
[----:B------:R-:W-:-:S02]  /*11240*/  UIMAD UR13, UR9, UR7, URZ ;  /* 0x00000007090d72a4 */ /* 0x000fc4000f8e023f */
[----:B------:R-:W-:Y:S01]  /*11250*/  ULOP3.LUT UR24, UR40, 0x2, URZ, 0xfc, !UPT ;  /* 0x0000000228187892 */ /* 0x000fe2000f8efc3f */
[C---:B0-----:R-:W-:Y:S01]  /*11260*/  LOP3.LUT P2, RZ, R4.reuse, 0x7f, RZ, 0xc0, !PT ;  /* 0x0000007f04ff7812 */ /* 0x041fe2000784c0ff */
[----:B------:R-:W-:Y:S01]  /*11270*/  UIADD3 UR13, UR21, UR13, URZ ;  /* 0x0000000d150d7290 */ /* 0x000fe2000fffe03f */
[----:B------:R-:W-:Y:S01]  /*11280*/  LOP3.LUT P0, RZ, R4, 0x1f, RZ, 0xc0, !PT ;  /* 0x0000001f04ff7812 */ /* 0x000fe2000780c0ff */
[----:B------:R-:W-:Y:S01]  /*11290*/  UIADD3 UR25, UR18, 0x1, URZ ;  /* 0x0000000112197890 */ /* 0x000fe2000fffe03f */
[----:B------:R-:W-:Y:S02]  /*112a0*/  ULDC.64 UR22, c[0x0][0x198] ;  /* 0x0000660000167ab9 */ /* 0x000fe40000000a00 */
[----:B------:R-:W-:-:S13]  /*112b0*/  PLOP3.LUT P0, PT, P0, P2, PT, 0x8a, 0x0 ;  /* 0x000000000000781c */ /* 0x000fda0000705172 */
.L_x_563:
[----:B------:R-:W-:-:S03]  /*112c0*/  UMOV UR7, 0xffffffff ;  /* 0xffffffff00077882 */ /* 0x000fc60000000000 */
[----:B------:R-:W-:Y:S05]  /*112d0*/  BRA.DIV UR7, `(.L_x_552) ;  /* 0x0000001607307947 */ /* 0x000fea000b800000 */
[----:B------:R-:W-:-:S13]  /*112e0*/  ELECT P6, URZ, PT ;  /* 0x00000000003f782f */ /* 0x000fda00038c0000 */
.L_x_584:
[----:B------:R-:W0:Y:S01]  /*112f0*/  LDC R4, c[0x0][0x28c] ;  /* 0x0000a300ff047b82 */ /* 0x000e220000000800 */
[----:B------:R-:W-:Y:S01]  /*11300*/  BSSY B1, `(.L_x_553) ;  /* 0x0000035000017945 */ /* 0x000fe20003800000 */
[----:B0-----:R-:W-:-:S13]  /*11310*/  ISETP.LT.OR P6, PT, R4, 0x1, !P6 ;  /* 0x000000010400780c */ /* 0x001fda00077c1670 */
[----:B------:R-:W-:Y:S05]  /*11320*/  @P6 BRA `(.L_x_554) ;  /* 0x0000000000c86947 */ /* 0x000fea0003800000 */
[----:B------:R-:W-:Y:S02]  /*11330*/  IMAD.SHL.U32 R11, R3, 0x100, RZ ;  /* 0x00000100030b7824 */ /* 0x000fe400078e00ff */
[----:B------:R-:W-:Y:S02]  /*11340*/  IMAD.SHL.U32 R2, R2, 0x100, RZ ;  /* 0x0000010002027824 */ /* 0x000fe400078e00ff */
[----:B------:R-:W-:Y:S02]  /*11350*/  IMAD.MOV.U32 R12, RZ, RZ, RZ ;  /* 0x000000ffff0c7224 */ /* 0x000fe400078e00ff */
[----:B------:R-:W-:Y:S02]  /*11360*/  IMAD.U32 R14, RZ, RZ, UR25 ;  /* 0x00000019ff0e7e24 */ /* 0x000fe4000f8e00ff */
[----:B------:R-:W-:Y:S02]  /*11370*/  IMAD.MOV.U32 R3, RZ, RZ, R0 ;  /* 0x000000ffff037224 */ /* 0x000fe400078e0000 */
[----:B------:R-:W-:-:S07]  /*11380*/  IMAD.MOV.U32 R4, RZ, RZ, R6 ;  /* 0x000000ffff047224 */ /* 0x000fce00078e0006 */
.L_x_558:
[----:B------:R-:W0:Y:S01]  /*11390*/  S2R R10, SR_CgaCtaId ;  /* 0x00000000000a7919 */ /* 0x000e220000008800 */
[----:B------:R-:W-:Y:S01]  /*113a0*/  MOV R5, 0x400 ;  /* 0x0000040000057802 */ /* 0x000fe20000000f00 */
[----:B------:R-:W1:Y:S03]  /*113b0*/  @!P2 LDC R7, c[0x0][0x500] ;  /* 0x00014000ff07ab82 */ /* 0x000e660000000800 */
[----:B0-----:R-:W-:Y:S02]  /*113c0*/  LEA R13, R10, R5, 0x18 ;  /* 0x000000050a0d7211 */ /* 0x001fe400078ec0ff */
[----:B------:R-:W-:-:S03]  /*113d0*/  SHF.L.U32 R5, R3, 0x1f, RZ ;  /* 0x0000001f03057819 */ /* 0x000fc600000006ff */
[----:B------:R-:W-:-:S04]  /*113e0*/  IMAD R10, R4, 0x8, R13 ;  /* 0x00000008040a7824 */ /* 0x000fc800078e020d */
[----:B------:R-:W0:Y:S02]  /*113f0*/  SYNCS.PHASECHK.TRANS64.TRYWAIT P1, [R10+URZ+0x70], R5 ;  /* 0x000070050a0075a7 */ /* 0x000e24000802017f */
[----:B01----:R-:W-:Y:S05]  /*11400*/  @!P1 BRA `(.L_x_555) ;  /* 0x0000001400049947 */ /* 0x003fea0003800000 */
.L_x_585:
[----:B------:R-:W-:Y:S01]  /*11410*/  UPRMT UR7, UR24, 0x9910, URZ ;  /* 0x0000991018077896 */ /* 0x000fe2000800003f */
[----:B------:R1:W-:Y:S03]  /*11420*/  @!P2 SYNCS.ARRIVE.TRANS64 RZ, [R10+URZ], R7 ;  /* 0x000000070affa9a7 */ /* 0x0003e6000800003f */
[----:B------:R-:W-:-:S06]  /*11430*/  UISETP.NE.AND UP0, UPT, UR7, 0x2, UPT ;  /* 0x000000020700788c */ /* 0x000fcc000bf05270 */
[----:B------:R-:W-:-:S13]  /*11440*/  PLOP3.LUT P1, PT, PT, PT, UP0, 0x80, 0x0 ;  /* 0x000000000000781c */ /* 0x000fda0003f2f008 */
[----:B-1----:R-:W-:Y:S05]  /*11450*/  @P1 BRA `(.L_x_556) ;  /* 0x0000000000041947 */ /* 0x002fea0003800000 */
[----:B------:R-:W-:Y:S01]  /*11460*/  BPT.TRAP 0x1 ;  /* 0x000000040000795c */ /* 0x000fe20000300000 */
.L_x_556:
[----:B------:R-:W-:Y:S05]  /*11470*/  @P0 BRA `(.L_x_557) ;  /* 0x0000000000040947 */ /* 0x000fea0003800000 */
[----:B------:R-:W-:Y:S01]  /*11480*/  BPT.TRAP 0x1 ;  /* 0x000000040000795c */ /* 0x000fe20000300000 */
.L_x_557:
[----:B------:R-:W-:Y:S01]  /*11490*/  IMAD R13, R4, 0x2000, R13 ;  /* 0x00002000040d7824 */ /* 0x000fe200078e020d */
[----:B------:R-:W-:Y:S01]  /*114a0*/  R2UR UR9, R10 ;  /* 0x000000000a0972ca */ /* 0x000fe200000e0000 */
[----:B------:R-:W-:Y:S01]  /*114b0*/  VIADD R14, R14, 0xffffffff ;  /* 0xffffffff0e0e7836 */ /* 0x000fe20000000000 */
[----:B------:R-:W-:Y:S01]  /*114c0*/  UIADD3 UR14, UP0, UR22, 0xf0, URZ ;  /* 0x000000f0160e7890 */ /* 0x000fe2000ff1e03f */
[----:B------:R-:W-:Y:S01]  /*114d0*/  R2UR UR11, R11 ;  /* 0x000000000b0b72ca */ /* 0x000fe200000e0000 */
[----:B------:R-:W-:Y:S01]  /*114e0*/  UIADD3 UR26, UP1, UR22, 0x1f0, URZ ;  /* 0x000001f0161a7890 */ /* 0x000fe2000ff3e03f */
[----:B------:R-:W-:Y:S01]  /*114f0*/  R2UR UR7, R13 ;  /* 0x000000000d0772ca */ /* 0x000fe200000e0000 */
[----:B------:R-:W-:Y:S01]  /*11500*/  UIADD3.X UR15, URZ, UR23, URZ, UP0, !UPT ;  /* 0x000000173f0f7290 */ /* 0x000fe200087fe43f */
[----:B------:R-:W-:Y:S01]  /*11510*/  R2UR UR10, R12 ;  /* 0x000000000c0a72ca */ /* 0x000fe200000e0000 */
[----:B------:R-:W-:Y:S01]  /*11520*/  VIADD R4, R4, 0x1 ;  /* 0x0000000104047836 */ /* 0x000fe20000000000 */
[----:B------:R-:W-:Y:S01]  /*11530*/  R2UR UR12, R9 ;  /* 0x00000000090c72ca */ /* 0x000fe200000e0000 */
[----:B------:R-:W-:Y:S01]  /*11540*/  UIADD3.X UR27, URZ, UR23, URZ, UP1, !UPT ;  /* 0x000000173f1b7290 */ /* 0x000fe20008ffe43f */
[----:B------:R-:W-:Y:S01]  /*11550*/  R2UR UR19, R2 ;  /* 0x00000000021372ca */ /* 0x000fe200000e0000 */
[----:B------:R-:W-:Y:S01]  /*11560*/  UMOV UR16, 0x0 ;  /* 0x0000000000107882 */ /* 0x000fe20000000000 */
[----:B------:R-:W-:Y:S01]  /*11570*/  ISETP.GT.AND P3, PT, R14, 0x1, PT ;  /* 0x000000010e00780c */ /* 0x000fe20003f64270 */
[----:B------:R-:W-:Y:S01]  /*11580*/  UMOV UR17, 0x10000000 ;  /* 0x1000000000117882 */ /* 0x000fe20000000000 */
[----:B------:R-:W-:Y:S01]  /*11590*/  ISETP.NE.AND P1, PT, R4, 0xe, PT ;  /* 0x0000000e0400780c */ /* 0x000fe20003f25270 */
[----:B------:R-:W-:-:S02]  /*115a0*/  VIADD R12, R12, 0x20 ;  /* 0x000000200c0c7836 */ /* 0x000fc40000000000 */
[----:B------:R-:W-:Y:S01]  /*115b0*/  UIADD3 UR8, UR7, 0x200, URZ ;  /* 0x0000020007087890 */ /* 0x000fe2000fffe03f */
[----:B0-----:R-:W-:Y:S01]  /*115c0*/  SEL R10, RZ, 0x1, P1 ;  /* 0x00000001ff0a7807 */ /* 0x001fe20000800000 */
[----:B------:R-:W-:Y:S01]  /*115d0*/  UIADD3 UR7, UR7, 0x1c200, URZ ;  /* 0x0001c20007077890 */ /* 0x000fe2000fffe03f */
[----:B------:R-:W-:Y:S02]  /*115e0*/  SEL R4, R4, RZ, P1 ;  /* 0x000000ff04047207 */ /* 0x000fe40000800000 */
[----:B------:R-:W-:-:S04]  /*115f0*/  LOP3.LUT R3, R3, R10, RZ, 0x3c, !PT ;  /* 0x0000000a03037212 */ /* 0x000fc800078e3cff */
[----:B------:R0:W-:Y:S02]  /*11600*/  UTMALDG.3D [UR8], [UR14], desc[UR16] ;  /* 0x000010080e0075b4 */ /* 0x0001e40008011000 */
[----:B0-----:R-:W-:Y:S01]  /*11610*/  UMOV UR8, UR7 ;  /* 0x0000000700087c82 */ /* 0x001fe20008000000 */
[----:B------:R-:W-:Y:S02]  /*11620*/  UMOV UR11, UR19 ;  /* 0x00000013000b7c82 */ /* 0x000fe40008000000 */
[----:B------:R0:W-:Y:S02]  /*11630*/  UTMALDG.3D [UR8], [UR26], desc[UR16] ;  /* 0x000010081a0075b4 */ /* 0x0001e40008011000 */
[----:B0-----:R-:W-:Y:S05]  /*11640*/  @P3 BRA `(.L_x_558) ;  /* 0xfffffffc00503947 */ /* 0x001fea000383ffff */
.L_x_554:
[----:B------:R-:W-:Y:S05]  /*11650*/  BSYNC B1 ;  /* 0x0000000000017941 */ /* 0x000fea0003800000 */
.L_x_553:
[----:B------:R-:W2:Y:S01]  /*11660*/  LDL.LU R15, [R1+0x200] ;  /* 0x00020000010f7983 */ /* 0x000ea20000300800 */
[----:B------:R-:W-:Y:S01]  /*11670*/  LOP3.LUT P1, RZ, R8, 0xff, RZ, 0xc0, !PT ;  /* 0x000000ff08ff7812 */ /* 0x000fe2000782c0ff */
[----:B------:R-:W-:Y:S01]  /*11680*/  VIADD R6, R6, UR18 ;  /* 0x0000001206067c36 */ /* 0x000fe20008000000 */
[----:B------:R-:W-:Y:S01]  /*11690*/  ULDC.64 UR8, c[0x0][0x650] ;  /* 0x0001940000087ab9 */ /* 0x000fe20000000a00 */
[----:B------:R-:W3:Y:S01]  /*116a0*/  LDL.LU R13, [R1+0x204] ;  /* 0x00020400010d7983 */ /* 0x000ee20000300800 */
[----:B------:R-:W-:Y:S01]  /*116b0*/  UISETP.GE.U32.AND UP0, UPT, UR18, 0xe, UPT ;  /* 0x0000000e1200788c */ /* 0x000fe2000bf06070 */
[----:B------:R-:W-:Y:S01]  /*116c0*/  BSSY B1, `(.L_x_559) ;  /* 0x0000075000017945 */ /* 0x000fe20003800000 */
[----:B------:R-:W-:Y:S01]  /*116d0*/  IMAD.MOV.U32 R9, RZ, RZ, -0x1 ;  /* 0xffffffffff097424 */ /* 0x000fe200078e00ff */
[----:B------:R-:W-:Y:S02]  /*116e0*/  PRMT R4, RZ, 0x7610, R4 ;  /* 0x00007610ff047816 */ /* 0x000fe40000000004 */
[----:B------:R-:W-:-:S02]  /*116f0*/  PRMT R8, RZ, 0x7610, R8 ;  /* 0x00007610ff087816 */ /* 0x000fc40000000008 */
[----:B------:R-:W-:Y:S02]  /*11700*/  PLOP3.LUT P3, PT, PT, PT, UP0, 0x80, 0x0 ;  /* 0x000000000000781c */ /* 0x000fe40003f6f008 */
[----:B------:R-:W0:Y:S01]  /*11710*/  @P1 S2R R3, SR_CgaCtaId ;  /* 0x0000000000031919 */ /* 0x000e220000008800 */
[----:B------:R-:W-:-:S04]  /*11720*/  @P1 MOV R2, 0x400 ;  /* 0x0000040000021802 */ /* 0x000fc80000000f00 */
[----:B0-----:R-:W-:Y:S01]  /*11730*/  @P1 LEA R2, R3, R2, 0x18 ;  /* 0x0000000203021211 */ /* 0x001fe200078ec0ff */
[----:B------:R-:W-:-:S03]  /*11740*/  IMAD.U32 R3, RZ, RZ, UR18 ;  /* 0x00000012ff037e24 */ /* 0x000fc6000f8e00ff */
[----:B------:R0:W-:Y:S01]  /*11750*/  @P1 SYNCS.ARRIVE.TRANS64.A1T0 RZ, [R2+URZ+0xf8], RZ ;  /* 0x0000f8ff02ff19a7 */ /* 0x0001e2000810003f */
[----:B------:R-:W-:-:S04]  /*11760*/  ISETP.GT.U32.AND P1, PT, R6, 0xd, PT ;  /* 0x0000000d0600780c */ /* 0x000fc80003f24070 */
[----:B------:R-:W-:Y:S02]  /*11770*/  ISETP.LT.U32.AND P1, PT, R3, 0xe, P1 ;  /* 0x0000000e0300780c */ /* 0x000fe40000f21070 */
[----:B0-----:R-:W-:-:S05]  /*11780*/  SHF.R.U32.HI R2, RZ, 0x1, R6 ;  /* 0x00000001ff027819 */ /* 0x001fca0000011606 */
[----:B------:R-:W-:-:S04]  /*11790*/  IMAD.WIDE.U32 R2, R2, -0x6db6db6d, RZ ;  /* 0x9249249302027825 */ /* 0x000fc800078e00ff */
[----:B------:R-:W-:Y:S01]  /*117a0*/  IMAD.MOV.U32 R2, RZ, RZ, -0x1 ;  /* 0xffffffffff027424 */ /* 0x000fe200078e00ff */
[----:B------:R-:W-:Y:S02]  /*117b0*/  SHF.R.U32.HI R5, RZ, 0x2, R3 ;  /* 0x00000002ff057819 */ /* 0x000fe40000011603 */
[----:B------:R-:W-:-:S03]  /*117c0*/  SEL R3, RZ, 0x1, !P1 ;  /* 0x00000001ff037807 */ /* 0x000fc60004800000 */
[----:B------:R-:W-:Y:S01]  /*117d0*/  IMAD R6, R5, -0xe, R6 ;  /* 0xfffffff205067824 */ /* 0x000fe200078e0206 */
[----:B------:R-:W-:Y:S01]  /*117e0*/  LOP3.LUT R0, R0, R3, RZ, 0x3c, !PT ;  /* 0x0000000300007212 */ /* 0x000fe200078e3cff */
[----:B------:R-:W-:-:S03]  /*117f0*/  IMAD.MOV.U32 R3, RZ, RZ, -0x1 ;  /* 0xffffffffff037424 */ /* 0x000fc600078e00ff */
[----:B------:R-:W-:Y:S02]  /*11800*/  @P3 LOP3.LUT R0, R0, 0x1, R5, 0x78, !PT ;  /* 0x0000000100003812 */ /* 0x000fe400078e7805 */
[----:B---3--:R-:W-:-:S04]  /*11810*/  IADD3 R13, P1, R13, UR20, RZ ;  /* 0x000000140d0d7c10 */ /* 0x008fc8000ff3e0ff */
[----:B--2---:R-:W-:Y:S01]  /*11820*/  IADD3.X R15, R15, UR13, RZ, P1, !PT ;  /* 0x0000000d0f0f7c10 */ /* 0x004fe20008ffe4ff */
[----:B------:R0:W-:Y:S01]  /*11830*/  STL [R1+0x204], R13 ;  /* 0x0002040d01007387 */ /* 0x0001e20000100800 */
[----:B------:R-:W-:-:S03]  /*11840*/  ISETP.GE.U32.AND P1, PT, R13, UR8, PT ;  /* 0x000000080d007c0c */ /* 0x000fc6000bf26070 */
[----:B------:R0:W-:Y:S01]  /*11850*/  STL [R1+0x200], R15 ;  /* 0x0002000f01007387 */ /* 0x0001e20000100800 */
[----:B------:R-:W-:-:S13]  /*11860*/  ISETP.GE.U32.AND.EX P1, PT, R15, UR9, PT, P1 ;  /* 0x000000090f007c0c */ /* 0x000fda000bf26110 */
[----:B0-----:R-:W-:Y:S05]  /*11870*/  @P1 BRA `(.L_x_560) ;  /* 0x0000000400641947 */ /* 0x001fea0003800000 */
[----:B------:R-:W0:Y:S01]  /*11880*/  S2R R7, SR_CTAID.X ;  /* 0x0000000000077919 */ /* 0x000e220000002500 */
[----:B------:R-:W-:Y:S01]  /*11890*/  ULDC UR7, c[0x0][0x150] ;  /* 0x0000540000077ab9 */ /* 0x000fe20000000800 */
[----:B------:R-:W1:Y:S01]  /*118a0*/  LDC R4, c[0x0][0x144] ;  /* 0x00005100ff047b82 */ /* 0x000e620000000800 */
[----:B------:R-:W-:Y:S01]  /*118b0*/  UISETP.NE.AND UP0, UPT, UR46, URZ, UPT ;  /* 0x0000003f2e00728c */ /* 0x000fe2000bf05270 */
[----:B------:R-:W2:Y:S01]  /*118c0*/  S2R R5, SR_CTAID.Y ;  /* 0x0000000000057919 */ /* 0x000ea20000002600 */
[----:B------:R-:W-:Y:S01]  /*118d0*/  ULDC.64 UR8, c[0x0][0x628] ;  /* 0x00018a0000087ab9 */ /* 0x000fe20000000a00 */
[----:B------:R-:W-:-:S03]  /*118e0*/  ULDC UR10, c[0x0][0x630] ;  /* 0x00018c00000a7ab9 */ /* 0x000fc60000000800 */
[----:B------:R-:W-:Y:S01]  /*118f0*/  PLOP3.LUT P1, PT, PT, PT, UP0, 0x80, 0x0 ;  /* 0x000000000000781c */ /* 0x000fe20003f2f008 */
[----:B------:R-:W3:Y:S01]  /*11900*/  LDC R10, c[0x0][0x148] ;  /* 0x00005200ff0a7b82 */ /* 0x000ee20000000800 */
[----:B0-----:R-:W-:Y:S02]  /*11910*/  I2FP.F32.U32 R2, R7 ;  /* 0x0000000700027245 */ /* 0x001fe40000201000 */
[----:B--2---:R-:W-:-:S03]  /*11920*/  I2FP.F32.U32 R3, R5 ;  /* 0x0000000500037245 */ /* 0x004fc60000201000 */
[----:B------:R-:W-:Y:S01]  /*11930*/  FMUL R2, R2, UR7 ;  /* 0x0000000702027c20 */ /* 0x000fe20008400000 */
[----:B------:R-:W-:Y:S02]  /*11940*/  ULDC UR7, c[0x0][0x154] ;  /* 0x0000550000077ab9 */ /* 0x000fe40000000800 */
[----:B------:R-:W-:-:S03]  /*11950*/  FMUL R9, R3, UR7 ;  /* 0x0000000703097c20 */ /* 0x000fc60008400000 */
[----:B------:R-:W0:Y:S08]  /*11960*/  F2I.U32.TRUNC.NTZ R2, R2 ;  /* 0x0000000200027305 */ /* 0x000e30000020f000 */
[----:B------:R-:W2:Y:S01]  /*11970*/  F2I.U32.TRUNC.NTZ R9, R9 ;  /* 0x0000000900097305 */ /* 0x000ea2000020f000 */
[----:B0-----:R-:W-:Y:S02]  /*11980*/  IMAD.MOV R3, RZ, RZ, -R2 ;  /* 0x000000ffff037224 */ /* 0x001fe400078e0a02 */
[----:B------:R-:W-:-:S02]  /*11990*/  IMAD.MOV.U32 R2, RZ, RZ, R13 ;  /* 0x000000ffff027224 */ /* 0x000fc400078e000d */
[----:B-1----:R-:W-:Y:S02]  /*119a0*/  IMAD R7, R4, R3, R7 ;  /* 0x0000000304077224 */ /* 0x002fe400078e0207 */
[----:B--2---:R-:W-:-:S04]  /*119b0*/  IMAD.MOV R3, RZ, RZ, -R9 ;  /* 0x000000ffff037224 */ /* 0x004fc800078e0a09 */
[----:B---3--:R-:W-:Y:S01]  /*119c0*/  @P1 IMAD R7, R10, R3, R5 ;  /* 0x000000030a071224 */ /* 0x008fe200078e0205 */
[----:B------:R-:W-:Y:S01]  /*119d0*/  ISETP.NE.U32.AND P1, PT, RZ, UR8, PT ;  /* 0x00000008ff007c0c */ /* 0x000fe2000bf25070 */
[----:B------:R-:W-:-:S03]  /*119e0*/  IMAD.MOV.U32 R3, RZ, RZ, R15 ;  /* 0x000000ffff037224 */ /* 0x000fc600078e000f */
[----:B------:R-:W-:-:S13]  /*119f0*/  ISETP.NE.AND.EX P1, PT, RZ, UR9, PT, P1 ;  /* 0x00000009ff007c0c */ /* 0x000fda000bf25310 */
[----:B------:R-:W-:Y:S05]  /*11a00*/  @!P1 BRA `(.L_x_561) ;  /* 0x0000000000289947 */ /* 0x000fea0003800000 */
[----:B------:R-:W-:Y:S02]  /*11a10*/  ULDC UR7, c[0x0][0x634] ;  /* 0x00018d0000077ab9 */ /* 0x000fe40000000800 */
[----:B------:R-:W-:-:S05]  /*11a20*/  IADD3 R3, P1, R13, UR7, RZ ;  /* 0x000000070d037c10 */ /* 0x000fca000ff3e0ff */
[----:B------:R-:W-:-:S04]  /*11a30*/  IMAD.X R9, RZ, RZ, R15, P1 ;  /* 0x000000ffff097224 */ /* 0x000fc800008e060f */
[----:B------:R-:W-:-:S04]  /*11a40*/  IMAD.WIDE.U32 R4, R9, UR8, RZ ;  /* 0x0000000809047c25 */ /* 0x000fc8000f8e00ff */
[----:B------:R-:W-:-:S04]  /*11a50*/  IMAD.WIDE.U32 R4, P1, R3, UR9, R4 ;  /* 0x0000000903047c25 */ /* 0x000fc8000f820004 */
[----:B------:R-:W-:-:S04]  /*11a60*/  IMAD.WIDE.U32 R2, R3, UR8, RZ ;  /* 0x0000000803027c25 */ /* 0x000fc8000f8e00ff */
[----:B------:R-:W-:Y:S01]  /*11a70*/  IMAD.MOV.U32 R2, RZ, RZ, R5 ;  /* 0x000000ffff027224 */ /* 0x000fe200078e0005 */
[----:B------:R-:W-:Y:S01]  /*11a80*/  IADD3 RZ, P3, R3, R4, RZ ;  /* 0x0000000403ff7210 */ /* 0x000fe20007f7e0ff */
[----:B------:R-:W-:-:S04]  /*11a90*/  IMAD.X R3, RZ, RZ, RZ, P1 ;  /* 0x000000ffff037224 */ /* 0x000fc800008e06ff */
[----:B------:R-:W-:-:S08]  /*11aa0*/  IMAD.WIDE.U32.X R2, R9, UR9, R2, P3 ;  /* 0x0000000909027c25 */ /* 0x000fd000098e0402 */
.L_x_561:
[--C-:B------:R-:W-:Y:S01]  /*11ab0*/  SHF.R.U64 R9, R2, UR10, R3.reuse ;  /* 0x0000000a02097c19 */ /* 0x100fe20008001203 */
[----:B------:R-:W-:Y:S01]  /*11ac0*/  ULDC.64 UR8, c[0x0][0x620] ;  /* 0x0001880000087ab9 */ /* 0x000fe20000000a00 */
[----:B------:R-:W-:Y:S01]  /*11ad0*/  SHF.R.U32.HI R2, RZ, UR10, R3 ;  /* 0x0000000aff027c19 */ /* 0x000fe20008011603 */
[----:B------:R-:W-:Y:S01]  /*11ae0*/  IMAD.MOV.U32 R3, RZ, RZ, R15 ;  /* 0x000000ffff037224 */ /* 0x000fe200078e000f */
[----:B------:R-:W-:Y:S01]  /*11af0*/  IADD3 R11, P1, RZ, -R9, RZ ;  /* 0x80000009ff0b7210 */ /* 0x000fe20007f3e0ff */
[----:B------:R-:W-:-:S04]  /*11b00*/  ULDC UR7, c[0x0][0x618] ;  /* 0x0001860000077ab9 */ /* 0x000fc80000000800 */
[----:B------:R-:W-:-:S04]  /*11b10*/  IMAD.X R2, RZ, RZ, ~R2, P1 ;  /* 0x000000ffff027224 */ /* 0x000fc800008e0e02 */
[----:B------:R-:W-:-:S04]  /*11b20*/  IMAD R2, R2, UR8, RZ ;  /* 0x0000000802027c24 */ /* 0x000fc8000f8e02ff */
[----:B------:R-:W-:Y:S02]  /*11b30*/  IMAD R5, R11, UR9, R2 ;  /* 0x000000090b057c24 */ /* 0x000fe4000f8e0202 */
[----:B------:R-:W-:-:S04]  /*11b40*/  IMAD.MOV.U32 R2, RZ, RZ, R13 ;  /* 0x000000ffff027224 */ /* 0x000fc800078e000d */
[----:B------:R-:W-:Y:S01]  /*11b50*/  IMAD.WIDE.U32 R2, R11, UR8, R2 ;  /* 0x000000080b027c25 */ /* 0x000fe2000f8e0002 */
[----:B------:R-:W-:Y:S02]  /*11b60*/  ULDC.64 UR8, c[0x0][0x640] ;  /* 0x0001900000087ab9 */ /* 0x000fe40000000a00 */
[----:B------:R-:W-:Y:S01]  /*11b70*/  ISETP.NE.U32.AND P1, PT, RZ, UR8, PT ;  /* 0x00000008ff007c0c */ /* 0x000fe2000bf25070 */
[----:B------:R-:W-:-:S03]  /*11b80*/  IMAD.IADD R3, R3, 0x1, R5 ;  /* 0x0000000103037824 */ /* 0x000fc600078e0205 */
[----:B------:R-:W-:Y:S02]  /*11b90*/  ISETP.NE.AND.EX P1, PT, RZ, UR9, PT, P1 ;  /* 0x00000009ff007c0c */ /* 0x000fe4000bf25310 */
[--C-:B------:R-:W-:Y:S02]  /*11ba0*/  SHF.R.U64 R10, R2, UR7, R3.reuse ;  /* 0x00000007020a7c19 */ /* 0x100fe40008001203 */
[----:B------:R-:W-:Y:S01]  /*11bb0*/  SHF.R.U32.HI R3, RZ, UR7, R3 ;  /* 0x00000007ff037c19 */ /* 0x000fe20008011603 */
[----:B------:R-:W-:-:S03]  /*11bc0*/  ULDC UR7, c[0x0][0x608] ;  /* 0x0001820000077ab9 */ /* 0x000fc60000000800 */
[--C-:B------:R-:W-:Y:S02]  /*11bd0*/  SHF.R.U64 R12, R10, UR7, R3.reuse ;  /* 0x000000070a0c7c19 */ /* 0x100fe40008001203 */
[----:B------:R-:W-:Y:S01]  /*11be0*/  SHF.R.U32.HI R3, RZ, UR7, R3 ;  /* 0x00000007ff037c19 */ /* 0x000fe20008011603 */
[----:B------:R-:W-:-:S03]  /*11bf0*/  ULDC UR7, c[0x0][0x658] ;  /* 0x0001960000077ab9 */ /* 0x000fc60000000800 */
[--C-:B------:R-:W-:Y:S02]  /*11c00*/  SHF.R.U64 R11, R12, UR7, R3.reuse ;  /* 0x000000070c0b7c19 */ /* 0x100fe40008001203 */
[----:B------:R-:W-:-:S03]  /*11c10*/  SHF.R.U32.HI R13, RZ, UR7, R3 ;  /* 0x00000007ff0d7c19 */ /* 0x000fc60008011603 */
[----:B------:R-:W-:Y:S02]  /*11c20*/  IMAD.MOV.U32 R2, RZ, RZ, R11 ;  /* 0x000000ffff027224 */ /* 0x000fe400078e000b */
[----:B------:R-:W-:Y:S01]  /*11c30*/  IMAD.MOV.U32 R3, RZ, RZ, R13 ;  /* 0x000000ffff037224 */ /* 0x000fe200078e000d */
[----:B------:R-:W-:Y:S06]  /*11c40*/  @!P1 BRA `(.L_x_562) ;  /* 0x0000000000289947 */ /* 0x000fec0003800000 */
        /* <DEDUP_REMOVED lines=10> */
.L_x_562:
[----:B------:R-:W-:Y:S01]  /*11cf0*/  ULDC UR7, c[0x0][0x648] ;  /* 0x0001920000077ab9 */ /* 0x000fe20000000800 */
[----:B------:R-:W-:Y:S01]  /*11d00*/  LOP3.LUT R12, R12, UR6, RZ, 0xc0, !PT ;  /* 0x000000060c0c7c12 */ /* 0x000fe2000f8ec0ff */
[----:B------:R-:W-:Y:S01]  /*11d10*/  UISETP.NE.AND UP0, UPT, UR46, URZ, UPT ;  /* 0x0000003f2e00728c */ /* 0x000fe2000bf05270 */
[----:B------:R-:W-:Y:S01]  /*11d20*/  SHF.R.U64 R3, R2, UR7, R3 ;  /* 0x0000000702037c19 */ /* 0x000fe20008001203 */
[----:B------:R-:W-:Y:S01]  /*11d30*/  ULDC UR7, c[0x0][0x638] ;  /* 0x00018e0000077ab9 */ /* 0x000fe20000000800 */
[----:B------:R-:W-:-:S03]  /*11d40*/  LOP3.LUT R4, R10, UR4, RZ, 0xc0, !PT ;  /* 0x000000040a047c12 */ /* 0x000fc6000f8ec0ff */
[----:B------:R-:W-:Y:S01]  /*11d50*/  IMAD.MOV R2, RZ, RZ, -R3 ;  /* 0x000000ffff027224 */ /* 0x000fe200078e0a03 */
[----:B------:R-:W-:Y:S01]  /*11d60*/  PLOP3.LUT P1, PT, PT, PT, UP0, 0x40, 0x0 ;  /* 0x000000000000781c */ /* 0x000fe20003f2e808 */
[----:B------:R-:W-:Y:S01]  /*11d70*/  IMAD R12, R3, UR5, R12 ;  /* 0x00000005030c7c24 */ /* 0x000fe2000f8e020c */
[----:B------:R-:W-:Y:S01]  /*11d80*/  PLOP3.LUT P3, PT, PT, PT, UP0, 0x40, 0x0 ;  /* 0x000000000000781c */ /* 0x000fe20003f6e808 */
[----:B------:R-:W-:Y:S01]  /*11d90*/  IMAD R11, R2, UR7, R11 ;  /* 0x00000007020b7c24 */ /* 0x000fe2000f8e020b */
[----:B------:R-:W-:Y:S02]  /*11da0*/  ULDC UR7, c[0x0][0x610] ;  /* 0x0001840000077ab9 */ /* 0x000fe40000000800 */
[----:B------:R-:W-:Y:S01]  /*11db0*/  IMAD R7, R12, UR7, R7 ;  /* 0x000000070c077c24 */ /* 0x000fe2000f8e0207 */
[----:B------:R-:W-:Y:S02]  /*11dc0*/  ULDC UR7, c[0x0][0x600] ;  /* 0x0001800000077ab9 */ /* 0x000fe40000000800 */
[----:B------:R-:W-:-:S05]  /*11dd0*/  IMAD R4, R11, UR7, R4 ;  /* 0x000000070b047c24 */ /* 0x000fca000f8e0204 */
[----:B------:R-:W-:Y:S02]  /*11de0*/  SEL R2, R4, R7, P1 ;  /* 0x0000000704027207 */ /* 0x000fe40000800000 */
[----:B------:R-:W-:Y:S01]  /*11df0*/  SEL R3, R7, R4, P3 ;  /* 0x0000000407037207 */ /* 0x000fe20001800000 */
[----:B------:R-:W-:-:S07]  /*11e00*/  IMAD.MOV.U32 R4, RZ, RZ, 0x1 ;  /* 0x00000001ff047424 */ /* 0x000fce00078e00ff */
.L_x_560:
[----:B------:R-:W-:Y:S05]  /*11e10*/  BSYNC B1 ;  /* 0x0000000000017941 */ /* 0x000fea0003800000 */
.L_x_559:
[----:B------:R-:W-:-:S13]  /*11e20*/  LOP3.LUT P1, RZ, R4, 0xff, RZ, 0xc0, !PT ;  /* 0x000000ff04ff7812 */ /* 0x000fda000782c0ff */
[----:B------:R-:W-:Y:S05]  /*11e30*/  @P1 BRA `(.L_x_563) ;  /* 0xfffffff400201947 */ /* 0x000fea000383ffff */
[----:B------:R-:W-:Y:S05]  /*11e40*/  BSYNC B0 ;  /* 0x0000000000007941 */ /* 0x000fea0003800000 */
.L_x_551:
[----:B------:R-:W-:-:S03]  /*11e50*/  UMOV UR7, 0xffffffff ;  /* 0xffffffff00077882 */ /* 0x000fc60000000000 */
[----:B------:R-:W-:Y:S05]  /*11e60*/  BRA.DIV UR7, `(.L_x_564) ;  /* 0x0000000a07807947 */ /* 0x000fea000b800000 */
[----:B------:R-:W-:-:S13]  /*11e70*/  ELECT P6, URZ, PT ;  /* 0x00000000003f782f */ /* 0x000fda00038c0000 */
.L_x_588:
[----:B------:R-:W-:Y:S04]  /*11e80*/  BSSY B0, `(.L_x_565) ;  /* 0x0000086000007945 */ /* 0x000fe80003800000 */
[----:B------:R-:W-:Y:S05]  /*11e90*/  @!P6 BRA `(.L_x_566) ;  /* 0x000000080010e947 */ /* 0x000fea0003800000 */
[----:B------:R-:W-:-:S04]  /*11ea0*/  ULOP3.LUT UR7, UR40, 0x2, URZ, 0xfc, !UPT ;  /* 0x0000000228077892 */ /* 0x000fc8000f8efc3f */
[----:B------:R-:W-:-:S06]  /*11eb0*/  UISETP.NE.AND UP0, UPT, UR7, 0x3, UPT ;  /* 0x000000030700788c */ /* 0x000fcc000bf05270 */
[----:B------:R-:W-:-:S13]  /*11ec0*/  PLOP3.LUT P0, PT, PT, PT, UP0, 0x80, 0x0 ;  /* 0x000000000000781c */ /* 0x000fda0003f0f008 */
[----:B------:R-:W-:Y:S05]  /*11ed0*/  @!P0 BRA `(.L_x_567) ;  /* 0x0000000000048947 */ /* 0x000fea0003800000 */
[----:B------:R-:W-:Y:S01]  /*11ee0*/  BPT.TRAP 0x1 ;  /* 0x000000040000795c */ /* 0x000fe20000300000 */
.L_x_567:
[----:B------:R-:W0:Y:S01]  /*11ef0*/  S2R R3, SR_CgaCtaId ;  /* 0x0000000000037919 */ /* 0x000e220000008800 */
[----:B------:R-:W-:-:S04]  /*11f00*/  MOV R2, 0x400 ;  /* 0x0000040000027802 */ /* 0x000fc80000000f00 */
[----:B0-----:R-:W-:Y:S02]  /*11f10*/  LEA R3, R3, R2, 0x18 ;  /* 0x0000000203037211 */ /* 0x001fe400078ec0ff */
[----:B------:R-:W-:-:S03]  /*11f20*/  SHF.L.U32 R2, R0, 0x1f, RZ ;  /* 0x0000001f00027819 */ /* 0x000fc600000006ff */
[----:B------:R-:W-:-:S04]  /*11f30*/  VIADD R3, R3, 0x70 ;  /* 0x0000007003037836 */ /* 0x000fc80000000000 */
[----:B------:R-:W-:-:S04]  /*11f40*/  IMAD R5, R6, 0x8, R3 ;  /* 0x0000000806057824 */ /* 0x000fc800078e0203 */
[----:B------:R-:W0:Y:S02]  /*11f50*/  SYNCS.PHASECHK.TRANS64.TRYWAIT P0, [R5+URZ], R2 ;  /* 0x00000002050075a7 */ /* 0x000e24000800017f */
[----:B0-----:R-:W-:Y:S05]  /*11f60*/  @!P0 BRA `(.L_x_568) ;  /* 0x0000000800608947 */ /* 0x001fea0003800000 */
.L_x_589:
[----:B------:R-:W-:-:S05]  /*11f70*/  VIADD R6, R6, 0x1 ;  /* 0x0000000106067836 */ /* 0x000fca0000000000 */
[----:B------:R-:W-:-:S04]  /*11f80*/  ISETP.NE.AND P0, PT, R6, 0xe, PT ;  /* 0x0000000e0600780c */ /* 0x000fc80003f05270 */
[----:B0-----:R-:W-:Y:S02]  /*11f90*/  SEL R5, RZ, 0x1, P0 ;  /* 0x00000001ff057807 */ /* 0x001fe40000000000 */
[----:B------:R-:W-:Y:S02]  /*11fa0*/  SEL R6, R6, RZ, P0 ;  /* 0x000000ff06067207 */ /* 0x000fe40000000000 */
[----:B------:R-:W-:-:S03]  /*11fb0*/  LOP3.LUT R5, R0, R5, RZ, 0x3c, !PT ;  /* 0x0000000500057212 */ /* 0x000fc600078e3cff */
[----:B------:R-:W-:Y:S01]  /*11fc0*/  IMAD R7, R6, 0x8, R3 ;  /* 0x0000000806077824 */ /* 0x000fe200078e0203 */
[----:B------:R-:W-:-:S04]  /*11fd0*/  SHF.L.U32 R0, R5, 0x1f, RZ ;  /* 0x0000001f05007819 */ /* 0x000fc800000006ff */
[----:B------:R-:W0:Y:S02]  /*11fe0*/  SYNCS.PHASECHK.TRANS64.TRYWAIT P0, [R7+URZ], R0 ;  /* 0x00000000070075a7 */ /* 0x000e24000800017f */
[----:B0-----:R-:W-:Y:S05]  /*11ff0*/  @!P0 BRA `(.L_x_569) ;  /* 0x0000000800508947 */ /* 0x001fea0003800000 */
.L_x_590:
[----:B0-----:R-:W-:-:S05]  /*12000*/  VIADD R0, R6, 0x1 ;  /* 0x0000000106007836 */ /* 0x001fca0000000000 */
[----:B------:R-:W-:-:S04]  /*12010*/  ISETP.NE.AND P0, PT, R0, 0xe, PT ;  /* 0x0000000e0000780c */ /* 0x000fc80003f05270 */
[----:B------:R-:W-:Y:S02]  /*12020*/  SEL R2, RZ, 0x1, P0 ;  /* 0x00000001ff027807 */ /* 0x000fe40000000000 */
[----:B------:R-:W-:Y:S02]  /*12030*/  SEL R4, R0, RZ, P0 ;  /* 0x000000ff00047207 */ /* 0x000fe40000000000 */
[----:B------:R-:W-:-:S03]  /*12040*/  LOP3.LUT R5, R5, R2, RZ, 0x3c, !PT ;  /* 0x0000000205057212 */ /* 0x000fc600078e3cff */
[----:B------:R-:W-:Y:S01]  /*12050*/  IMAD R7, R4, 0x8, R3 ;  /* 0x0000000804077824 */ /* 0x000fe200078e0203 */
[----:B------:R-:W-:-:S04]  /*12060*/  SHF.L.U32 R0, R5, 0x1f, RZ ;  /* 0x0000001f05007819 */ /* 0x000fc800000006ff */
[----:B------:R-:W0:Y:S02]  /*12070*/  SYNCS.PHASECHK.TRANS64.TRYWAIT P0, [R7+URZ], R0 ;  /* 0x00000000070075a7 */ /* 0x000e24000800017f */
[----:B0-----:R-:W-:Y:S05]  /*12080*/  @!P0 BRA `(.L_x_570) ;  /* 0x0000000800408947 */ /* 0x001fea0003800000 */
.L_x_591:
        /* <DEDUP_REMOVED lines=9> */
.L_x_592:
        /* <DEDUP_REMOVED lines=9> */
.L_x_593:
        /* <DEDUP_REMOVED lines=9> */
.L_x_594:
        /* <DEDUP_REMOVED lines=9> */
.L_x_595:
        /* <DEDUP_REMOVED lines=9> */
.L_x_596:
        /* <DEDUP_REMOVED lines=9> */
.L_x_597:
        /* <DEDUP_REMOVED lines=9> */
.L_x_598:
        /* <DEDUP_REMOVED lines=9> */
.L_x_599:
        /* <DEDUP_REMOVED lines=9> */
.L_x_600:
        /* <DEDUP_REMOVED lines=9> */
.L_x_601:
[----:B0-----:R-:W-:-:S05]  /*12630*/  VIADD R0, R4, 0x1 ;  /* 0x0000000104007836 */ /* 0x001fca0000000000 */
[----:B------:R-:W-:-:S04]  /*12640*/  ISETP.NE.AND P0, PT, R0, 0xe, PT ;  /* 0x0000000e0000780c */ /* 0x000fc80003f05270 */
[----:B------:R-:W-:Y:S02]  /*12650*/  SEL R2, RZ, 0x1, P0 ;  /* 0x00000001ff027807 */ /* 0x000fe40000000000 */
[----:B------:R-:W-:Y:S02]  /*12660*/  SEL R0, R0, RZ, P0 ;  /* 0x000000ff00007207 */ /* 0x000fe40000000000 */
[----:B------:R-:W-:-:S03]  /*12670*/  LOP3.LUT R2, R5, R2, RZ, 0x3c, !PT ;  /* 0x0000000205027212 */ /* 0x000fc600078e3cff */
[----:B------:R-:W-:Y:S01]  /*12680*/  IMAD R3, R0, 0x8, R3 ;  /* 0x0000000800037824 */ /* 0x000fe200078e0203 */
[----:B------:R-:W-:-:S07]  /*12690*/  SHF.L.U32 R0, R2, 0x1f, RZ ;  /* 0x0000001f02007819 */ /* 0x000fce00000006ff */
.L_x_581:
[----:B0-----:R0:W1:Y:S02]  /*126a0*/  SYNCS.PHASECHK.TRANS64.TRYWAIT P0, [R3+URZ], R0 ;  /* 0x00000000030075a7 */ /* 0x001064000800017f */
[----:B-1----:R-:W-:Y:S05]  /*126b0*/  @!P0 NANOSLEEP.SYNCS 0x989680 ;  /* 0x009896800000895d */ /* 0x002fea0003900000 */
[----:B------:R-:W1:Y:S02]  /*126c0*/  @!P0 SYNCS.PHASECHK.TRANS64 P0, [R3+URZ], R0 ;  /* 0x00000000030085a7 */ /* 0x000e64000800007f */
[----:B-1----:R-:W-:Y:S05]  /*126d0*/  @!P0 BRA `(.L_x_581) ;  /* 0xfffffffc00f08947 */ /* 0x002fea000383ffff */
.L_x_566:
[----:B------:R-:W-:Y:S05]  /*126e0*/  BSYNC B0 ;  /* 0x0000000000007941 */ /* 0x000fea0003800000 */
.L_x_565:
[----:B------:R-:W-:Y:S05]  /*126f0*/  EXIT ;  /* 0x000000000000794d */ /* 0x000fea0003800000 */
.L_x_18:
[----:B-1----:R1:W3:Y:S02]  /*12700*/  SYNCS.PHASECHK.TRANS64.TRYWAIT P1, [R3+URZ], R2 ;  /* 0x00000002030075a7 */ /* 0x0022e4000802017f */
[----:B---3--:R-:W-:Y:S05]  /*12710*/  @!P1 NANOSLEEP.SYNCS 0x989680 ;  /* 0x009896800000995d */ /* 0x008fea0003900000 */
[----:B------:R-:W3:Y:S02]  /*12720*/  @!P1 SYNCS.PHASECHK.TRANS64 P1, [R3+URZ], R2 ;  /* 0x00000002030095a7 */ /* 0x000ee4000802007f */
[----:B---3--:R-:W-:Y:S05]  /*12730*/  @!P1 BRA `(.L_x_18) ;  /* 0xfffffffc00f09947 */ /* 0x008fea000383ffff */
[----:B------:R-:W-:Y:S05]  /*12740*/  BRA `(.L_x_17) ;  /* 0xfffffeec00a47947 */ /* 0x000fea000383ffff */
.L_x_23:
[----:B-1----:R1:W3:Y:S02]  /*12750*/  SYNCS.PHASECHK.TRANS64.TRYWAIT P1, [R4+URZ], R5 ;  /* 0x00000005040075a7 */ /* 0x0022e4000802017f */
[----:B---3--:R-:W-:Y:S05]  /*12760*/  @!P1 NANOSLEEP.SYNCS 0x989680 ;  /* 0x009896800000995d */ /* 0x008fea0003900000 */
[----:B------:R-:W3:Y:S02]  /*12770*/  @!P1 SYNCS.PHASECHK.TRANS64 P1, [R4+URZ], R5 ;  /* 0x00000005040095a7 */ /* 0x000ee4000802007f */
[----:B---3--:R-:W-:Y:S05]  /*12780*/  @!P1 BRA `(.L_x_23) ;  /* 0xfffffffc00f09947 */ /* 0x008fea000383ffff */
[----:B------:R-:W-:Y:S05]  /*12790*/  BRA `(.L_x_22) ;  /* 0xfffffef400487947 */ /* 0x000fea000383ffff */
.L_x_552:
[----:B------:R-:W-:Y:S01]  /*127a0*/  BSSY B1, `(.L_x_582) ;  /* 0x0000006000017945 */ /* 0x000fe20003800000 */
[----:B------:R-:W-:-:S07]  /*127b0*/  IMAD.MOV.U32 R15, RZ, RZ, -0x1 ;  /* 0xffffffffff0f7424 */ /* 0x000fce00078e00ff */
[----:B------:R-:W-:Y:S05]  /*127c0*/  WARPSYNC.COLLECTIVE R15, `(.L_x_583) ;  /* 0x000000000f0c7348 */ /* 0x000fea0003c00000 */
[----:B------:R-:W-:Y:S02]  /*127d0*/  ELECT P6, UR62, PT ;  /* 0x00000000003e782f */ /* 0x000fe400038c0000 */
[----:B------:R-:W-:Y:S01]  /*127e0*/  MOV R14, UR62 ;  /* 0x0000003e000e7c02 */ /* 0x000fe20008000f00 */
[----:B------:R-:W-:Y:S10]  /*127f0*/  ENDCOLLECTIVE ;  /* 0x000000000000791b */ /* 0x000ff40003800000 */
.L_x_583:
[----:B------:R-:W-:Y:S05]  /*12800*/  BSYNC B1 ;  /* 0x0000000000017941 */ /* 0x000fea0003800000 */
.L_x_582:
[----:B------:R-:W-:Y:S05]  /*12810*/  BRA `(.L_x_584) ;  /* 0xffffffe800b47947 */ /* 0x000fea000383ffff */
.L_x_555:
[----:B0-----:R0:W1:Y:S02]  /*12820*/  SYNCS.PHASECHK.TRANS64.TRYWAIT P1, [R10+URZ+0x70], R5 ;  /* 0x000070050a0075a7 */ /* 0x001064000802017f */
[----:B-1----:R-:W-:Y:S05]  /*12830*/  @!P1 NANOSLEEP.SYNCS 0x989680 ;  /* 0x009896800000995d */ /* 0x002fea0003900000 */
[----:B------:R-:W1:Y:S02]  /*12840*/  @!P1 SYNCS.PHASECHK.TRANS64 P1, [R10+URZ+0x70], R5 ;  /* 0x000070050a0095a7 */ /* 0x000e64000802007f */
[----:B-1----:R-:W-:Y:S05]  /*12850*/  @!P1 BRA `(.L_x_555) ;  /* 0xfffffffc00f09947 */ /* 0x002fea000383ffff */
[----:B------:R-:W-:Y:S05]  /*12860*/  BRA `(.L_x_585) ;  /* 0xffffffe800e87947 */ /* 0x000fea000383ffff */
.L_x_564:
[----:B------:R-:W-:Y:S01]  /*12870*/  BSSY B0, `(.L_x_586) ;  /* 0x0000006000007945 */ /* 0x000fe20003800000 */
[----:B------:R-:W-:-:S07]  /*12880*/  IMAD.MOV.U32 R15, RZ, RZ, -0x1 ;  /* 0xffffffffff0f7424 */ /* 0x000fce00078e00ff */
[----:B------:R-:W-:Y:S05]  /*12890*/  WARPSYNC.COLLECTIVE R15, `(.L_x_587) ;  /* 0x000000000f0c7348 */ /* 0x000fea0003c00000 */
[----:B------:R-:W-:Y:S02]  /*128a0*/  ELECT P6, UR62, PT ;  /* 0x00000000003e782f */ /* 0x000fe400038c0000 */
[----:B------:R-:W-:Y:S01]  /*128b0*/  MOV R14, UR62 ;  /* 0x0000003e000e7c02 */ /* 0x000fe20008000f00 */
[----:B------:R-:W-:Y:S10]  /*128c0*/  ENDCOLLECTIVE ;  /* 0x000000000000791b */ /* 0x000ff40003800000 */
.L_x_587:
[----:B------:R-:W-:Y:S05]  /*128d0*/  BSYNC B0 ;  /* 0x0000000000007941 */ /* 0x000fea0003800000 */
.L_x_586:
[----:B------:R-:W-:Y:S05]  /*128e0*/  BRA `(.L_x_588) ;  /* 0xfffffff400647947 */ /* 0x000fea000383ffff */
.L_x_568:
[----:B0-----:R0:W1:Y:S02]  /*128f0*/  SYNCS.PHASECHK.TRANS64.TRYWAIT P0, [R5+URZ], R2 ;  /* 0x00000002050075a7 */ /* 0x001064000800017f */
[----:B-1----:R-:W-:Y:S05]  /*12900*/  @!P0 NANOSLEEP.SYNCS 0x989680 ;  /* 0x009896800000895d */ /* 0x002fea0003900000 */
[----:B------:R-:W1:Y:S02]  /*12910*/  @!P0 SYNCS.PHASECHK.TRANS64 P0, [R5+URZ], R2 ;  /* 0x00000002050085a7 */ /* 0x000e64000800007f */
[----:B-1----:R-:W-:Y:S05]  /*12920*/  @!P0 BRA `(.L_x_568) ;  /* 0xfffffffc00f08947 */ /* 0x002fea000383ffff */
[----:B------:R-:W-:Y:S05]  /*12930*/  BRA `(.L_x_589) ;  /* 0xfffffff4008c7947 */ /* 0x000fea000383ffff */
.L_x_569:
[----:B0-----:R0:W1:Y:S02]  /*12940*/  SYNCS.PHASECHK.TRANS64.TRYWAIT P0, [R7+URZ], R0 ;  /* 0x00000000070075a7 */ /* 0x001064000800017f */
[----:B-1----:R-:W-:Y:S05]  /*12950*/  @!P0 NANOSLEEP.SYNCS 0x989680 ;  /* 0x009896800000895d */ /* 0x002fea0003900000 */
[----:B------:R-:W1:Y:S02]  /*12960*/  @!P0 SYNCS.PHASECHK.TRANS64 P0, [R7+URZ], R0 ;  /* 0x00000000070085a7 */ /* 0x000e64000800007f */
[----:B-1----:R-:W-:Y:S05]  /*12970*/  @!P0 BRA `(.L_x_569) ;  /* 0xfffffffc00f08947 */ /* 0x002fea000383ffff */
[----:B------:R-:W-:Y:S05]  /*12980*/  BRA `(.L_x_590) ;  /* 0xfffffff4009c7947 */ /* 0x000fea000383ffff */
.L_x_570:
[----:B0-----:R0:W1:Y:S02]  /*12990*/  SYNCS.PHASECHK.TRANS64.TRYWAIT P0, [R7+URZ], R0 ;  /* 0x00000000070075a7 */ /* 0x001064000800017f */
[----:B-1----:R-:W-:Y:S05]  /*129a0*/  @!P0 NANOSLEEP.SYNCS 0x989680 ;  /* 0x009896800000895d */ /* 0x002fea0003900000 */
[----:B------:R-:W1:Y:S02]  /*129b0*/  @!P0 SYNCS.PHASECHK.TRANS64 P0, [R7+URZ], R0 ;  /* 0x00000000070085a7 */ /* 0x000e64000800007f */
[----:B-1----:R-:W-:Y:S05]  /*129c0*/  @!P0 BRA `(.L_x_570) ;  /* 0xfffffffc00f08947 */ /* 0x002fea000383ffff */
[----:B------:R-:W-:Y:S05]  /*129d0*/  BRA `(.L_x_591) ;  /* 0xfffffff400ac7947 */ /* 0x000fea000383ffff */
.L_x_571:
[----:B0-----:R0:W1:Y:S02]  /*129e0*/  SYNCS.PHASECHK.TRANS64.TRYWAIT P0, [R7+URZ], R0 ;  /* 0x00000000070075a7 */ /* 0x001064000800017f */
[----:B-1----:R-:W-:Y:S05]  /*129f0*/  @!P0 NANOSLEEP.SYNCS 0x989680 ;  /* 0x009896800000895d */ /* 0x002fea0003900000 */
[----:B------:R-:W1:Y:S02]  /*12a00*/  @!P0 SYNCS.PHASECHK.TRANS64 P0, [R7+URZ], R0 ;  /* 0x00000000070085a7 */ /* 0x000e64000800007f */
[----:B-1----:R-:W-:Y:S05]  /*12a10*/  @!P0 BRA `(.L_x_571) ;  /* 0xfffffffc00f08947 */ /* 0x002fea000383ffff */
[----:B------:R-:W-:Y:S05]  /*12a20*/  BRA `(.L_x_592) ;  /* 0xfffffff400bc7947 */ /* 0x000fea000383ffff */
.L_x_572:
[----:B0-----:R0:W1:Y:S02]  /*12a30*/  SYNCS.PHASECHK.TRANS64.TRYWAIT P0, [R7+URZ], R0 ;  /* 0x00000000070075a7 */ /* 0x001064000800017f */
[----:B-1----:R-:W-:Y:S05]  /*12a40*/  @!P0 NANOSLEEP.SYNCS 0x989680 ;  /* 0x009896800000895d */ /* 0x002fea0003900000 */
[----:B------:R-:W1:Y:S02]  /*12a50*/  @!P0 SYNCS.PHASECHK.TRANS64 P0, [R7+URZ], R0 ;  /* 0x00000000070085a7 */ /* 0x000e64000800007f */
[----:B-1----:R-:W-:Y:S05]  /*12a60*/  @!P0 BRA `(.L_x_572) ;  /* 0xfffffffc00f08947 */ /* 0x002fea000383ffff */
[----:B------:R-:W-:Y:S05]  /*12a70*/  BRA `(.L_x_593) ;  /* 0xfffffff400cc7947 */ /* 0x000fea000383ffff */
.L_x_573:
[----:B0-----:R0:W1:Y:S02]  /*12a80*/  SYNCS.PHASECHK.TRANS64.TRYWAIT P0, [R7+URZ], R0 ;  /* 0x00000000070075a7 */ /* 0x001064000800017f */
[----:B-1----:R-:W-:Y:S05]  /*12a90*/  @!P0 NANOSLEEP.SYNCS 0x989680 ;  /* 0x009896800000895d */ /* 0x002fea0003900000 */
[----:B------:R-:W1:Y:S02]  /*12aa0*/  @!P0 SYNCS.PHASECHK.TRANS64 P0, [R7+URZ], R0 ;  /* 0x00000000070085a7 */ /* 0x000e64000800007f */
[----:B-1----:R-:W-:Y:S05]  /*12ab0*/  @!P0 BRA `(.L_x_573) ;  /* 0xfffffffc00f08947 */ /* 0x002fea000383ffff */
[----:B------:R-:W-:Y:S05]  /*12ac0*/  BRA `(.L_x_594) ;  /* 0xfffffff400dc7947 */ /* 0x000fea000383ffff */
.L_x_574:
[----:B0-----:R0:W1:Y:S02]  /*12ad0*/  SYNCS.PHASECHK.TRANS64.TRYWAIT P0, [R7+URZ], R0 ;  /* 0x00000000070075a7 */ /* 0x001064000800017f */
[----:B-1----:R-:W-:Y:S05]  /*12ae0*/  @!P0 NANOSLEEP.SYNCS 0x989680 ;  /* 0x009896800000895d */ /* 0x002fea0003900000 */
[----:B------:R-:W1:Y:S02]  /*12af0*/  @!P0 SYNCS.PHASECHK.TRANS64 P0, [R7+URZ], R0 ;  /* 0x00000000070085a7 */ /* 0x000e64000800007f */
[----:B-1----:R-:W-:Y:S05]  /*12b00*/  @!P0 BRA `(.L_x_574) ;  /* 0xfffffffc00f08947 */ /* 0x002fea000383ffff */
[----:B------:R-:W-:Y:S05]  /*12b10*/  BRA `(.L_x_595) ;  /* 0xfffffff400ec7947 */ /* 0x000fea000383ffff */
.L_x_575:
[----:B0-----:R0:W1:Y:S02]  /*12b20*/  SYNCS.PHASECHK.TRANS64.TRYWAIT P0, [R7+URZ], R0 ;  /* 0x00000000070075a7 */ /* 0x001064000800017f */
[----:B-1----:R-:W-:Y:S05]  /*12b30*/  @!P0 NANOSLEEP.SYNCS 0x989680 ;  /* 0x009896800000895d */ /* 0x002fea0003900000 */
[----:B------:R-:W1:Y:S02]  /*12b40*/  @!P0 SYNCS.PHASECHK.TRANS64 P0, [R7+URZ], R0 ;  /* 0x00000000070085a7 */ /* 0x000e64000800007f */
[----:B-1----:R-:W-:Y:S05]  /*12b50*/  @!P0 BRA `(.L_x_575) ;  /* 0xfffffffc00f08947 */ /* 0x002fea000383ffff */
[----:B------:R-:W-:Y:S05]  /*12b60*/  BRA `(.L_x_596) ;  /* 0xfffffff400fc7947 */ /* 0x000fea000383ffff */
.L_x_576:
[----:B0-----:R0:W1:Y:S02]  /*12b70*/  SYNCS.PHASECHK.TRANS64.TRYWAIT P0, [R7+URZ], R0 ;  /* 0x00000000070075a7 */ /* 0x001064000800017f */
[----:B-1----:R-:W-:Y:S05]  /*12b80*/  @!P0 NANOSLEEP.SYNCS 0x989680 ;  /* 0x009896800000895d */ /* 0x002fea0003900000 */
[----:B------:R-:W1:Y:S02]  /*12b90*/  @!P0 SYNCS.PHASECHK.TRANS64 P0, [R7+URZ], R0 ;  /* 0x00000000070085a7 */ /* 0x000e64000800007f */
[----:B-1----:R-:W-:Y:S05]  /*12ba0*/  @!P0 BRA `(.L_x_576) ;  /* 0xfffffffc00f08947 */ /* 0x002fea000383ffff */
[----:B------:R-:W-:Y:S05]  /*12bb0*/  BRA `(.L_x_597) ;  /* 0xfffffff8000c7947 */ /* 0x000fea000383ffff */
.L_x_577:
[----:B0-----:R0:W1:Y:S02]  /*12bc0*/  SYNCS.PHASECHK.TRANS64.TRYWAIT P0, [R7+URZ], R0 ;  /* 0x00000000070075a7 */ /* 0x001064000800017f */
[----:B-1----:R-:W-:Y:S05]  /*12bd0*/  @!P0 NANOSLEEP.SYNCS 0x989680 ;  /* 0x009896800000895d */ /* 0x002fea0003900000 */
[----:B------:R-:W1:Y:S02]  /*12be0*/  @!P0 SYNCS.PHASECHK.TRANS64 P0, [R7+URZ], R0 ;  /* 0x00000000070085a7 */ /* 0x000e64000800007f */
[----:B-1----:R-:W-:Y:S05]  /*12bf0*/  @!P0 BRA `(.L_x_577) ;  /* 0xfffffffc00f08947 */ /* 0x002fea000383ffff */
[----:B------:R-:W-:Y:S05]  /*12c00*/  BRA `(.L_x_598) ;  /* 0xfffffff8001c7947 */ /* 0x000fea000383ffff */
.L_x_578:
[----:B0-----:R0:W1:Y:S02]  /*12c10*/  SYNCS.PHASECHK.TRANS64.TRYWAIT P0, [R7+URZ], R0 ;  /* 0x00000000070075a7 */ /* 0x001064000800017f */
[----:B-1----:R-:W-:Y:S05]  /*12c20*/  @!P0 NANOSLEEP.SYNCS 0x989680 ;  /* 0x009896800000895d */ /* 0x002fea0003900000 */
[----:B------:R-:W1:Y:S02]  /*12c30*/  @!P0 SYNCS.PHASECHK.TRANS64 P0, [R7+URZ], R0 ;  /* 0x00000000070085a7 */ /* 0x000e64000800007f */
[----:B-1----:R-:W-:Y:S05]  /*12c40*/  @!P0 BRA `(.L_x_578) ;  /* 0xfffffffc00f08947 */ /* 0x002fea000383ffff */
[----:B------:R-:W-:Y:S05]  /*12c50*/  BRA `(.L_x_599) ;  /* 0xfffffff8002c7947 */ /* 0x000fea000383ffff */
.L_x_579:
[----:B0-----:R0:W1:Y:S02]  /*12c60*/  SYNCS.PHASECHK.TRANS64.TRYWAIT P0, [R7+URZ], R0 ;  /* 0x00000000070075a7 */ /* 0x001064000800017f */
[----:B-1----:R-:W-:Y:S05]  /*12c70*/  @!P0 NANOSLEEP.SYNCS 0x989680 ;  /* 0x009896800000895d */ /* 0x002fea0003900000 */
[----:B------:R-:W1:Y:S02]  /*12c80*/  @!P0 SYNCS.PHASECHK.TRANS64 P0, [R7+URZ], R0 ;  /* 0x00000000070085a7 */ /* 0x000e64000800007f */
[----:B-1----:R-:W-:Y:S05]  /*12c90*/  @!P0 BRA `(.L_x_579) ;  /* 0xfffffffc00f08947 */ /* 0x002fea000383ffff */
[----:B------:R-:W-:Y:S05]  /*12ca0*/  BRA `(.L_x_600) ;  /* 0xfffffff8003c7947 */ /* 0x000fea000383ffff */
.L_x_580:
[----:B0-----:R0:W1:Y:S02]  /*12cb0*/  SYNCS.PHASECHK.TRANS64.TRYWAIT P0, [R7+URZ], R0 ;  /* 0x00000000070075a7 */ /* 0x001064000800017f */
[----:B-1----:R-:W-:Y:S05]  /*12cc0*/  @!P0 NANOSLEEP.SYNCS 0x989680 ;  /* 0x009896800000895d */ /* 0x002fea0003900000 */
[----:B------:R-:W1:Y:S02]  /*12cd0*/  @!P0 SYNCS.PHASECHK.TRANS64 P0, [R7+URZ], R0 ;  /* 0x00000000070085a7 */ /* 0x000e64000800007f */
[----:B-1----:R-:W-:Y:S05]  /*12ce0*/  @!P0 BRA `(.L_x_580) ;  /* 0xfffffffc00f08947 */ /* 0x002fea000383ffff */
[----:B------:R-:W-:Y:S05]  /*12cf0*/  BRA `(.L_x_601) ;  /* 0xfffffff8004c7947 */ /* 0x000fea000383ffff */
.L_x_602:
[----:B------:R-:W-:-:S00]  /*12d00*/  BRA `(.L_x_602) ;  /* 0xfffffffc00fc7947 */ /* 0x000fc0000383ffff */
[----:B------:R-:W-:-:S00]  /*12d10*/  NOP ;  /* 0x0000000000007918 */ /* 0x000fc00000000000 */
        /* <DEDUP_REMOVED lines=14> */
.L_x_603:


//--------------------- .nv.global.init           --------------------------
	.section	.nv.global.init,"aw",@progbits
.nv.global.init:
	.type		$str$22,@object
	.size		$str$22,($str$23 - $str$22)
$str$22:
        /*0000*/ 	.byte	0x6b, 0x5f, 0x74, 0x69, 0x6c, 0x65, 0x5f, 0x63, 0x6f, 0x75, 0x6e, 0x74, 0x20, 0x3e, 0x3d, 0x20
        /*0010*/ 	.byte	0x31, 0x00
	.type		$str$23,@object
	.size		$str$23,(__unnamed_1 - $str$23)
$str$23:
        /*0012*/ 	.byte	0x2f, 0x74, 0x6d, 0x70, 0x2f, 0x63, 0x75, 0x74, 0x6c, 0x61, 0x73, 0x73, 0x5f, 0x73, 0x77, 0x65
        /*0022*/ 	.byte	0x65, 0x70, 0x5f, 0x73, 0x72, 0x63, 0x2f, 0x69, 0x6e, 0x63, 0x6c, 0x75, 0x64, 0x65, 0x2f, 0x63
        /*0032*/ 	.byte	0x75, 0x74, 0x6c, 0x61, 0x73, 0x73, 0x2f, 0x67, 0x65, 0x6d, 0x6d, 0x2f, 0x63, 0x6f, 0x6c, 0x6c
        /*0042*/ 	.byte	0x65, 0x63, 0x74, 0x69, 0x76, 0x65, 0x2f, 0x73, 0x6d, 0x39, 0x30, 0x5f, 0x6d, 0x6d, 0x61, 0x5f
        /*0052*/ 	.byte	0x74, 0x6d, 0x61, 0x5f, 0x67, 0x6d, 0x6d, 0x61, 0x5f, 0x73, 0x73, 0x5f, 0x77, 0x61, 0x72, 0x70
        /*0062*/ 	.byte	0x73, 0x70, 0x65, 0x63, 0x69, 0x61, 0x6c, 0x69, 0x7a, 0x65, 0x64, 0x2e, 0x68, 0x70, 0x70, 0x00
	.type		__unnamed_1,@object
	.size		__unnamed_1,(.L_0 - __unnamed_1)
__unnamed_1:
        /* <DEDUP_REMOVED lines=173> */
        /*0b42*/ 	.byte	0x79, 0x5d, 0x00
.L_0:


//--------------------- .nv.shared._ZN7cutlass13device_kernelINS_4gemm6kernel13GemmUniversalIN4cute5tupleIJiiiiEEENS1_10collective13CollectiveMmaINS1_34MainloopSm90TmaGmmaWarpSpecializedILi14ENS5_IJNS4_1CILi1EEESB_SB_EEENS1_35KernelTmaWarpSpecializedCooperativeEEENS5_IJNSA_ILi256EEESF_NSA_ILi32EEEEEEaNS5_IJlSB_lEEEaSI_NS4_8TiledMMAINS4_8MMA_AtomIJNS4_4SM904GMMA27MMA_64x256x32_S32S8S8_SS_TNEEEENS4_6LayoutINS5_IJNSA_ILi2EEESB_SB_EEENS5_IJSB_NSA_ILi0EEESS_EEEEENS5_IJNS4_10UnderscoreESV_SV_EEEEENS4_13SM90_TMA_LOADENS4_14ComposedLayoutINS4_7SwizzleILi1ELi4ELi3EEENS4_18smem_ptr_flag_bitsILi8EEENSP_INS5_IJNSA_ILi8EEESG_EEENS5_IJSG_SB_EEEEEEEvNS4_8identityESY_S18_vS19_EENS_8epilogue10collective6detail29Sm90TmaWarpSpecializedAdapterINS1C_15DefaultEpilogueIaSI_SI_NS1B_6thread17LinearCombinationIaLi1EiiLNS1G_9ScaleType4KindE0ELNS_15FloatRoundStyleE2EaEENS1_15EpilogueDefaultEEEEEvvEEEEvNT_6ParamsE --------------------------
	.section	.nv.shared._ZN7cutlass13device_kernelINS_4gemm6kernel13GemmUniversalIN4cute5tupleIJiiiiEEENS1_10collective13CollectiveMmaINS1_34MainloopSm90TmaGmmaWarpSpecializedILi14ENS5_IJNS4_1CILi1EEESB_SB_EEENS1_35KernelTmaWarpSpecializedCooperativeEEENS5_IJNSA_ILi256EEESF_NSA_ILi32EEEEEEaNS5_IJlSB_lEEEaSI_NS4_8TiledMMAINS4_8MMA_AtomIJNS4_4SM904GMMA27MMA_64x256x32_S32S8S8_SS_TNEEEENS4_6LayoutINS5_IJNSA_ILi2EEESB_SB_EEENS5_IJSB_NSA_ILi0EEESS_EEEEENS5_IJNS4_10UnderscoreESV_SV_EEEEENS4_13SM90_TMA_LOADENS4_14ComposedLayoutINS4_7SwizzleILi1ELi4ELi3EEENS4_18smem_ptr_flag_bitsILi8EEENSP_INS5_IJNSA_ILi8EEESG_EEENS5_IJSG_SB_EEEEEEEvNS4_8identityESY_S18_vS19_EENS_8epilogue10collective6detail29Sm90TmaWarpSpecializedAdapterINS1C_15DefaultEpilogueIaSI_SI_NS1B_6thread17LinearCombinationIaLi1EiiLNS1G_9ScaleType4KindE0ELNS_15FloatRoundStyleE2EaEENS1_15EpilogueDefaultEEEEEvvEEEEvNT_6ParamsE,"aw",@nobits
	.sectionflags	@""
	.align	16
	.zero		1024


//--------------------- .nv.shared.reserved.0     --------------------------
	.section	.nv.shared.reserved.0,"aw",@nobits
	.weak		__nv_reservedSMEM_offset_0_alias
	.size		__nv_reservedSMEM_offset_0_alias, 0, 0
	.other		__nv_reservedSMEM_offset_0_alias,@"STO_CUDA_RESERVED_SHARED STV_DEFAULT"
__nv_reservedSMEM_offset_0_alias:
	.zero		0


//--------------------- .nv.global                --------------------------
	.section	.nv.global,"aw",@nobits
.nv.global:
	.type		_ZN40_INTERNAL_3a070a1d_4_k_cu_b49c76ee_362554cute1_E,@object
	.size		_ZN40_INTERNAL_3a070a1d_4_k_cu_b49c76ee_362554cute1_E,(_ZN40_INTERNAL_3a070a1d_4_k_cu_b49c76ee_362554cuda3std3__45__cpo6cbeginE - _ZN40_INTERNAL_3a070a1d_4_k_cu_b49c76ee_362554cute1_E)
_ZN40_INTERNAL_3a070a1d_4_k_cu_b49c76ee_362554cute1_E:
	.zero		1
	.type		_ZN40_INTERNAL_3a070a1d_4_k_cu_b49c76ee_362554cuda3std3__45__cpo6cbeginE,@object
	.size		_ZN40_INTERNAL_3a070a1d_4_k_cu_b49c76ee_362554cuda3std3__45__cpo6cbeginE,(_ZN40_INTERNAL_3a070a1d_4_k_cu_b49c76ee_362554cuda3std3__48in_placeE - _ZN40_INTERNAL_3a070a1d_4_k_cu_b49c76ee_362554cuda3std3__45__cpo6cbeginE)
_ZN40_INTERNAL_3a070a1d_4_k_cu_b49c76ee_362554cuda3std3__45__cpo6cbeginE:
	.zero		1
	.type		_ZN40_INTERNAL_3a070a1d_4_k_cu_b49c76ee_362554cuda3std3__48in_placeE,@object
	.size		_ZN40_INTERNAL_3a070a1d_4_k_cu_b49c76ee_362554cuda3std3__48in_placeE,(_ZN40_INTERNAL_3a070a1d_4_k_cu_b49c76ee_362554cuda3std6ranges3__45__cpo9iter_moveE - _ZN40_INTERNAL_3a070a1d_4_k_cu_b49c76ee_362554cuda3std3__48in_placeE)
_ZN40_INTERNAL_3a070a1d_4_k_cu_b49c76ee_362554cuda3std3__48in_placeE:
	.zero		1
	.type		_ZN40_INTERNAL_3a070a1d_4_k_cu_b49c76ee_362554cuda3std6ranges3__45__cpo9iter_moveE,@object
	.size		_ZN40_INTERNAL_3a070a1d_4_k_cu_b49c76ee_362554cuda3std6ranges3__45__cpo9iter_moveE,(_ZN40_INTERNAL_3a070a1d_4_k_cu_b49c76ee_362554cuda3std3__45__cpo5beginE - _ZN40_INTERNAL_3a070a1d_4_k_cu_b49c76ee_362554cuda3std6ranges3__45__cpo9iter_moveE)
_ZN40_INTERNAL_3a070a1d_4_k_cu_b49c76ee_362554cuda3std6ranges3__45__cpo9iter_moveE:
	.zero		1
	.type		_ZN40_INTERNAL_3a070a1d_4_k_cu_b49c76ee_362554cuda3std3__45__cpo5beginE,@object
	.size		_ZN40_INTERNAL_3a070a1d_4_k_cu_b49c76ee_362554cuda3std3__45__cpo5beginE,(_ZN40_INTERNAL_3a070a1d_4_k_cu_b49c76ee_362554cuda3std3__442_GLOBAL__N__3a070a1d_4_k_cu_b49c76ee_362556ignoreE - _ZN40_INTERNAL_3a070a1d_4_k_cu_b49c76ee_362554cuda3std3__45__cpo5beginE)
_ZN40_INTERNAL_3a070a1d_4_k_cu_b49c76ee_362554cuda3std3__45__cpo5beginE:
	.zero		1
	.type		_ZN40_INTERNAL_3a070a1d_4_k_cu_b49c76ee_362554cuda3std3__442_GLOBAL__N__3a070a1d_4_k_cu_b49c76ee_362556ignoreE,@object
	.size		_ZN40_INTERNAL_3a070a1d_4_k_cu_b49c76ee_362554cuda3std3__442_GLOBAL__N__3a070a1d_4_k_cu_b49c76ee_362556ignoreE,(_ZN40_INTERNAL_3a070a1d_4_k_cu_b49c76ee_362554cute7productE - _ZN40_INTERNAL_3a070a1d_4_k_cu_b49c76ee_362554cuda3std3__442_GLOBAL__N__3a070a1d_4_k_cu_b49c76ee_362556ignoreE)
_ZN40_INTERNAL_3a070a1d_4_k_cu_b49c76ee_362554cuda3std3__442_GLOBAL__N__3a070a1d_4_k_cu_b49c76ee_362556ignoreE:
	.zero		1
	.type		_ZN40_INTERNAL_3a070a1d_4_k_cu_b49c76ee_362554cute7productE,@object
	.size		_ZN40_INTERNAL_3a070a1d_4_k_cu_b49c76ee_362554cute7productE,(_ZN40_INTERNAL_3a070a1d_4_k_cu_b49c76ee_362554cuda3std3__45__cpo3endE - _ZN40_INTERNAL_3a070a1d_4_k_cu_b49c76ee_362554cute7productE)
_ZN40_INTERNAL_3a070a1d_4_k_cu_b49c76ee_362554cute7productE:
	.zero		1
	.type		_ZN40_INTERNAL_3a070a1d_4_k_cu_b49c76ee_362554cuda3std3__45__cpo3endE,@object
	.size		_ZN40_INTERNAL_3a070a1d_4_k_cu_b49c76ee_362554cuda3std3__45__cpo3endE,(_ZN40_INTERNAL_3a070a1d_4_k_cu_b49c76ee_362554cuda3std3__419piecewise_constructE - _ZN40_INTERNAL_3a070a1d_4_k_cu_b49c76ee_362554cuda3std3__45__cpo3endE)
_ZN40_INTERNAL_3a070a1d_4_k_cu_b49c76ee_362554cuda3std3__45__cpo3endE:
	.zero		1
	.type		_ZN40_INTERNAL_3a070a1d_4_k_cu_b49c76ee_362554cuda3std3__419piecewise_constructE,@object
	.size		_ZN40_INTERNAL_3a070a1d_4_k_cu_b49c76ee_362554cuda3std3__419piecewise_constructE,(_ZN40_INTERNAL_3a070a1d_4_k_cu_b49c76ee_362554cuda3std3__45__cpo4cendE - _ZN40_INTERNAL_3a070a1d_4_k_cu_b49c76ee_362554cuda3std3__419piecewise_constructE)
_ZN40_INTERNAL_3a070a1d_4_k_cu_b49c76ee_362554cuda3std3__419piecewise_constructE:
	.zero		1
	.type		_ZN40_INTERNAL_3a070a1d_4_k_cu_b49c76ee_362554cuda3std3__45__cpo4cendE,@object
	.size		_ZN40_INTERNAL_3a070a1d_4_k_cu_b49c76ee_362554cuda3std3__45__cpo4cendE,(_ZN40_INTERNAL_3a070a1d_4_k_cu_b49c76ee_362554cuda3std6ranges3__45__cpo4swapE - _ZN40_INTERNAL_3a070a1d_4_k_cu_b49c76ee_362554cuda3std3__45__cpo4cendE)
_ZN40_INTERNAL_3a070a1d_4_k_cu_b49c76ee_362554cuda3std3__45__cpo4cendE:
	.zero		1
	.type		_ZN40_INTERNAL_3a070a1d_4_k_cu_b49c76ee_362554cuda3std6ranges3__45__cpo4swapE,@object
	.size		_ZN40_INTERNAL_3a070a1d_4_k_cu_b49c76ee_362554cuda3std6ranges3__45__cpo4swapE,(.L_8 - _ZN40_INTERNAL_3a070a1d_4_k_cu_b49c76ee_362554cuda3std6ranges3__45__cpo4swapE)
_ZN40_INTERNAL_3a070a1d_4_k_cu_b49c76ee_362554cuda3std6ranges3__45__cpo4swapE:
	.zero		1
.L_8:


//--------------------- .nv.constant0._ZN7cutlass13device_kernelINS_4gemm6kernel13GemmUniversalIN4cute5tupleIJiiiiEEENS1_10collective13CollectiveMmaINS1_34MainloopSm90TmaGmmaWarpSpecializedILi14ENS5_IJNS4_1CILi1EEESB_SB_EEENS1_35KernelTmaWarpSpecializedCooperativeEEENS5_IJNSA_ILi256EEESF_NSA_ILi32EEEEEEaNS5_IJlSB_lEEEaSI_NS4_8TiledMMAINS4_8MMA_AtomIJNS4_4SM904GMMA27MMA_64x256x32_S32S8S8_SS_TNEEEENS4_6LayoutINS5_IJNSA_ILi2EEESB_SB_EEENS5_IJSB_NSA_ILi0EEESS_EEEEENS5_IJNS4_10UnderscoreESV_SV_EEEEENS4_13SM90_TMA_LOADENS4_14ComposedLayoutINS4_7SwizzleILi1ELi4ELi3EEENS4_18smem_ptr_flag_bitsILi8EEENSP_INS5_IJNSA_ILi8EEESG_EEENS5_IJSG_SB_EEEEEEEvNS4_8identityESY_S18_vS19_EENS_8epilogue10collective6detail29Sm90TmaWarpSpecializedAdapterINS1C_15DefaultEpilogueIaSI_SI_NS1B_6thread17LinearCombinationIaLi1EiiLNS1G_9ScaleType4KindE0ELNS_15FloatRoundStyleE2EaEENS1_15EpilogueDefaultEEEEEvvEEEEvNT_6ParamsE --------------------------
	.section	.nv.constant0._ZN7cutlass13device_kernelINS_4gemm6kernel13GemmUniversalIN4cute5tupleIJiiiiEEENS1_10collective13CollectiveMmaINS1_34MainloopSm90TmaGmmaWarpSpecializedILi14ENS5_IJNS4_1CILi1EEESB_SB_EEENS1_35KernelTmaWarpSpecializedCooperativeEEENS5_IJNSA_ILi256EEESF_NSA_ILi32EEEEEEaNS5_IJlSB_lEEEaSI_NS4_8TiledMMAINS4_8MMA_AtomIJNS4_4SM904GMMA27MMA_64x256x32_S32S8S8_SS_TNEEEENS4_6LayoutINS5_IJNSA_ILi2EEESB_SB_EEENS5_IJSB_NSA_ILi0EEESS_EEEEENS5_IJNS4_10UnderscoreESV_SV_EEEEENS4_13SM90_TMA_LOADENS4_14ComposedLayoutINS4_7SwizzleILi1ELi4ELi3EEENS4_18smem_ptr_flag_bitsILi8EEENSP_INS5_IJNSA_ILi8EEESG_EEENS5_IJSG_SB_EEEEEEEvNS4_8identityESY_S18_vS19_EENS_8epilogue10collective6detail29Sm90TmaWarpSpecializedAdapterINS1C_15DefaultEpilogueIaSI_SI_NS1B_6thread17LinearCombinationIaLi1EiiLNS1G_9ScaleType4KindE0ELNS_15FloatRoundStyleE2EaEENS1_15EpilogueDefaultEEEEEvvEEEEvNT_6ParamsE,"a",@progbits
	.sectionflags	@""
	.align	4
.nv.constant0._ZN7cutlass13device_kernelINS_4gemm6kernel13GemmUniversalIN4cute5tupleIJiiiiEEENS1_10collective13CollectiveMmaINS1_34MainloopSm90TmaGmmaWarpSpecializedILi14ENS5_IJNS4_1CILi1EEESB_SB_EEENS1_35KernelTmaWarpSpecializedCooperativeEEENS5_IJNSA_ILi256EEESF_NSA_ILi32EEEEEEaNS5_IJlSB_lEEEaSI_NS4_8TiledMMAINS4_8MMA_AtomIJNS4_4SM904GMMA27MMA_64x256x32_S32S8S8_SS_TNEEEENS4_6LayoutINS5_IJNSA_ILi2EEESB_SB_EEENS5_IJSB_NSA_ILi0EEESS_EEEEENS5_IJNS4_10UnderscoreESV_SV_EEEEENS4_13SM90_TMA_LOADENS4_14ComposedLayoutINS4_7SwizzleILi1ELi4ELi3EEENS4_18smem_ptr_flag_bitsILi8EEENSP_INS5_IJNSA_ILi8EEESG_EEENS5_IJSG_SB_EEEEEEEvNS4_8identityESY_S18_vS19_EENS_8epilogue10collective6detail29Sm90TmaWarpSpecializedAdapterINS1C_15DefaultEpilogueIaSI_SI_NS1B_6thread17LinearCombinationIaLi1EiiLNS1G_9ScaleType4KindE0ELNS_15FloatRoundStyleE2EaEENS1_15EpilogueDefaultEEEEEvvEEEEvNT_6ParamsE:
	.zero		1664


//--------------------- SYMBOLS --------------------------

	.type		.nv.reservedSmem.offset0,@object
	.size		.nv.reservedSmem.offset0,0x4
	.type		__assertfail,@function
